	.headerflags	@"EF_CUDA_TEXMODE_UNIFIED EF_CUDA_64BIT_ADDRESS EF_CUDA_ACCELERATORS EF_CUDA_SM90 EF_CUDA_VIRTUAL_SM(EF_CUDA_SM90)"
	.elftype	@"ET_EXEC"


//--------------------- .nv.info                  --------------------------
	.section	.nv.info,"",@"SHT_CUDA_INFO"
	.align	4


	//----- nvinfo : EIATTR_REGCOUNT
	.align		4
        /*0000*/ 	.byte	0x04, 0x2f
        /*0002*/ 	.short	(.L_1 - .L_0)
	.align		4
.L_0:
        /*0004*/ 	.word	index@(triton_poi_fused_avg_pool2d_convolution_28)
        /*0008*/ 	.word	0x00000054


	//----- nvinfo : EIATTR_MIN_STACK_SIZE
	.align		4
.L_1:
        /*000c*/ 	.byte	0x04, 0x12
        /*000e*/ 	.short	(.L_3 - .L_2)
	.align		4
.L_2:
        /*0010*/ 	.word	index@(triton_poi_fused_avg_pool2d_convolution_28)
        /*0014*/ 	.word	0x00000000


	//----- nvinfo : EIATTR_FRAME_SIZE
	.align		4
.L_3:
        /*0018*/ 	.byte	0x04, 0x11
        /*001a*/ 	.short	(.L_5 - .L_4)
	.align		4
.L_4:
        /*001c*/ 	.word	index@(triton_poi_fused_avg_pool2d_convolution_28)
        /*0020*/ 	.word	0x00000000


	//----- nvinfo : EIATTR_MIN_STACK_SIZE
	.align		4
.L_5:
        /*0024*/ 	.byte	0x04, 0x12
        /*0026*/ 	.short	(.L_7 - .L_6)
	.align		4
.L_6:
        /*0028*/ 	.word	index@(triton_poi_fused_avg_pool2d_convolution_28)
        /*002c*/ 	.word	0x00000000
.L_7:


//--------------------- .nv.info.triton_poi_fused_avg_pool2d_convolution_28 --------------------------
	.section	.nv.info.triton_poi_fused_avg_pool2d_convolution_28,"",@"SHT_CUDA_INFO"
	.sectionflags	@""
	.align	4


	//----- nvinfo : EIATTR_CUDA_API_VERSION
	.align		4
        /*0000*/ 	.byte	0x04, 0x37
        /*0002*/ 	.short	(.L_9 - .L_8)
.L_8:
        /*0004*/ 	.word	0x0000007c


	//----- nvinfo : EIATTR_KPARAM_INFO
	.align		4
.L_9:
        /*0008*/ 	.byte	0x04, 0x17
        /*000a*/ 	.short	(.L_11 - .L_10)
.L_10:
        /*000c*/ 	.word	0x00000000
        /*0010*/ 	.short	0x0006
        /*0012*/ 	.short	0x002c
        /*0014*/ 	.byte	0x00, 0xf0, 0x11, 0x00


	//----- nvinfo : EIATTR_KPARAM_INFO
	.align		4
.L_11:
        /*0018*/ 	.byte	0x04, 0x17
        /*001a*/ 	.short	(.L_13 - .L_12)
.L_12:
        /*001c*/ 	.word	0x00000000
        /*0020*/ 	.short	0x0005
        /*0022*/ 	.short	0x0028
        /*0024*/ 	.byte	0x00, 0xf0, 0x11, 0x00


	//----- nvinfo : EIATTR_KPARAM_INFO
	.align		4
.L_13:
        /*0028*/ 	.byte	0x04, 0x17
        /*002a*/ 	.short	(.L_15 - .L_14)
.L_14:
        /*002c*/ 	.word	0x00000000
        /*0030*/ 	.short	0x0004
        /*0032*/ 	.short	0x0020
        /*0034*/ 	.byte	0x00, 0xf4, 0x21, 0x00


	//----- nvinfo : EIATTR_KPARAM_INFO
	.align		4
.L_15:
        /*0038*/ 	.byte	0x04, 0x17
        /*003a*/ 	.short	(.L_17 - .L_16)
.L_16:
        /*003c*/ 	.word	0x00000000
        /*0040*/ 	.short	0x0003
        /*0042*/ 	.short	0x0018
        /*0044*/ 	.byte	0x00, 0xf4, 0x21, 0x00


	//----- nvinfo : EIATTR_KPARAM_INFO
	.align		4
.L_17:
        /*0048*/ 	.byte	0x04, 0x17
        /*004a*/ 	.short	(.L_19 - .L_18)
.L_18:
        /*004c*/ 	.word	0x00000000
        /*0050*/ 	.short	0x0002
        /*0052*/ 	.short	0x0010
        /*0054*/ 	.byte	0x00, 0xf4, 0x21, 0x00


	//----- nvinfo : EIATTR_KPARAM_INFO
	.align		4
.L_19:
        /*0058*/ 	.byte	0x04, 0x17
        /*005a*/ 	.short	(.L_21 - .L_20)
.L_20:
        /*005c*/ 	.word	0x00000000
        /*0060*/ 	.short	0x0001
        /*0062*/ 	.short	0x0008
        /*0064*/ 	.byte	0x00, 0xf4, 0x21, 0x00


	//----- nvinfo : EIATTR_KPARAM_INFO
	.align		4
.L_21:
        /*0068*/ 	.byte	0x04, 0x17
        /*006a*/ 	.short	(.L_23 - .L_22)
.L_22:
        /*006c*/ 	.word	0x00000000
        /*0070*/ 	.short	0x0000
        /*0072*/ 	.short	0x0000
        /*0074*/ 	.byte	0x00, 0xf4, 0x21, 0x00


	//----- nvinfo : EIATTR_SPARSE_MMA_MASK
	.align		4
.L_23:
        /*0078*/ 	.byte	0x03, 0x50
        /*007a*/ 	.short	0x0000


	//----- nvinfo : EIATTR_MAXREG_COUNT
	.align		4
        /*007c*/ 	.byte	0x03, 0x1b
        /*007e*/ 	.short	0x00ff


	//----- nvinfo : EIATTR_EXIT_INSTR_OFFSETS
	.align		4
        /*0080*/ 	.byte	0x04, 0x1c
        /*0082*/ 	.short	(.L_25 - .L_24)


	//   ....[0]....
.L_24:
        /*0084*/ 	.word	0x00004670


	//   ....[1]....
        /*0088*/ 	.word	0x000046b0


	//----- nvinfo : EIATTR_REQNTID
	.align		4
.L_25:
        /*008c*/ 	.byte	0x04, 0x10
        /*008e*/ 	.short	(.L_27 - .L_26)
.L_26:
        /*0090*/ 	.word	0x00000100
        /*0094*/ 	.word	0x00000001
        /*0098*/ 	.word	0x00000001


	//----- nvinfo : EIATTR_CBANK_PARAM_SIZE
	.align		4
.L_27:
        /*009c*/ 	.byte	0x03, 0x19
        /*009e*/ 	.short	0x0030


	//----- nvinfo : EIATTR_PARAM_CBANK
	.align		4
        /*00a0*/ 	.byte	0x04, 0x0a
        /*00a2*/ 	.short	(.L_29 - .L_28)
	.align		4
.L_28:
        /*00a4*/ 	.word	index@(.nv.constant0.triton_poi_fused_avg_pool2d_convolution_28)
        /*00a8*/ 	.short	0x0210
        /*00aa*/ 	.short	0x0030


	//----- nvinfo : EIATTR_SW_WAR
	.align		4
.L_29:
        /*00ac*/ 	.byte	0x04, 0x36
        /*00ae*/ 	.short	(.L_31 - .L_30)
.L_30:
        /*00b0*/ 	.word	0x00000008
.L_31:


//--------------------- .nv.callgraph             --------------------------
	.section	.nv.callgraph,"",@"SHT_CUDA_CALLGRAPH"
	.align	4
	.sectionentsize	8
	.align		4
        /*0000*/ 	.word	0x00000000
	.align		4
        /*0004*/ 	.word	0xffffffff
	.align		4
        /*0008*/ 	.word	0x00000000
	.align		4
        /*000c*/ 	.word	0xfffffffe
	.align		4
        /*0010*/ 	.word	0x00000000
	.align		4
        /*0014*/ 	.word	0xfffffffd
	.align		4
        /*0018*/ 	.word	0x00000000
	.align		4
        /*001c*/ 	.word	0xfffffffc


//--------------------- .text.triton_poi_fused_avg_pool2d_convolution_28 --------------------------
	.section	.text.triton_poi_fused_avg_pool2d_convolution_28,"ax",@progbits
	.sectionflags	@"SHF_BARRIERS=1"
	.align	128
        .global         triton_poi_fused_avg_pool2d_convolution_28
        .type           triton_poi_fused_avg_pool2d_convolution_28,@function
        .size           triton_poi_fused_avg_pool2d_convolution_28,(.L_x_1 - triton_poi_fused_avg_pool2d_convolution_28)
        .other          triton_poi_fused_avg_pool2d_convolution_28,@"STO_CUDA_ENTRY STV_DEFAULT"
triton_poi_fused_avg_pool2d_convolution_28:
.text.triton_poi_fused_avg_pool2d_convolution_28:
[----:B------:R-:W0:Y:S01]  /*0000*/  LDC R1, c[0x0][0x28] ;  /* 0x00000a00ff017b82 */ /* 0x000e220000000800 */
[----:B------:R-:W1:Y:S07]  /*0010*/  S2R R4, SR_CTAID.X ;  /* 0x0000000000047919 */ /* 0x000e6e0000002500 */
[----:B------:R-:W2:Y:S01]  /*0020*/  LDC.64 R38, c[0x0][0x210] ;  /* 0x00008400ff267b82 */ /* 0x000ea20000000a00 */
[----:B------:R-:W-:Y:S01]  /*0030*/  CS2R R50, SRZ ;  /* 0x0000000000327805 */ /* 0x000fe2000001ff00 */
[----:B------:R-:W-:Y:S01]  /*0040*/  ULDC.64 UR6, c[0x0][0x208] ;  /* 0x0000820000067ab9 */ /* 0x000fe20000000a00 */
[----:B------:R-:W3:Y:S01]  /*0050*/  S2R R7, SR_TID.X ;  /* 0x0000000000077919 */ /* 0x000ee20000002100 */
[----:B------:R-:W-:Y:S01]  /*0060*/  CS2R R46, SRZ ;  /* 0x00000000002e7805 */ /* 0x000fe2000001ff00 */
[----:B------:R-:W4:Y:S01]  /*0070*/  S2R R6, SR_CTAID.Y ;  /* 0x0000000000067919 */ /* 0x000f220000002600 */
[----:B-1----:R-:W-:-:S04]  /*0080*/  SHF.L.U32 R4, R4, 0x6, RZ ;  /* 0x0000000604047819 */ /* 0x002fc800000006ff */
[----:B---3--:R-:W-:Y:S02]  /*0090*/  LOP3.LUT R12, R4, 0x3f, R7, 0xf8, !PT ;  /* 0x0000003f040c7812 */ /* 0x008fe400078ef807 */
[----:B------:R-:W-:Y:S02]  /*00a0*/  SHF.R.U32.HI R13, RZ, 0x6, R7 ;  /* 0x00000006ff0d7819 */ /* 0x000fe40000011607 */
[----:B----4-:R-:W-:Y:S01]  /*00b0*/  SHF.L.U32 R6, R6, 0x6, RZ ;  /* 0x0000000606067819 */ /* 0x010fe200000006ff */
[----:B------:R-:W-:Y:S01]  /*00c0*/  IMAD.HI R9, R12, 0x78787879, RZ ;  /* 0x787878790c097827 */ /* 0x000fe200078e02ff */
[----:B------:R-:W-:Y:S02]  /*00d0*/  SGXT.U32 R13, R13, 0x2 ;  /* 0x000000020d0d781a */ /* 0x000fe40000000000 */
[----:B------:R-:W-:Y:S02]  /*00e0*/  IADD3 R14, R12, -0x12, RZ ;  /* 0xffffffee0c0e7810 */ /* 0x000fe40007ffe0ff */
[----:B------:R-:W-:-:S02]  /*00f0*/  SHF.R.U32.HI R0, RZ, 0x1f, R9 ;  /* 0x0000001fff007819 */ /* 0x000fc40000011609 */
[----:B------:R-:W-:Y:S02]  /*0100*/  LOP3.LUT R13, R6, R13, RZ, 0xfc, !PT ;  /* 0x0000000d060d7212 */ /* 0x000fe400078efcff */
[----:B------:R-:W-:Y:S01]  /*0110*/  LEA.HI.SX32 R9, R9, R0, 0x1d ;  /* 0x0000000009097211 */ /* 0x000fe200078feaff */
[----:B------:R-:W-:Y:S02]  /*0120*/  VIADD R0, R12, 0xffffffef ;  /* 0xffffffef0c007836 */ /* 0x000fe40000000000 */
[----:B------:R-:W-:Y:S02]  /*0130*/  IMAD R3, R13, 0x121, RZ ;  /* 0x000001210d037824 */ /* 0x000fe400078e02ff */
[----:B------:R-:W-:Y:S01]  /*0140*/  IMAD R52, R9, -0x11, R12 ;  /* 0xffffffef09347824 */ /* 0x000fe200078e020c */
[----:B------:R-:W-:Y:S01]  /*0150*/  HFMA2.MMA R24, -RZ, RZ, 0, 0 ;  /* 0x00000000ff187435 */ /* 0x000fe200000001ff */
[C---:B------:R-:W-:Y:S01]  /*0160*/  IMAD R11, R13.reuse, 0x121, R14 ;  /* 0x000001210d0b7824 */ /* 0x040fe200078e020e */
[----:B------:R-:W-:Y:S01]  /*0170*/  IADD3 R29, R3, 0x484, RZ ;  /* 0x00000484031d7810 */ /* 0x000fe20007ffe0ff */
[----:B------:R-:W-:Y:S01]  /*0180*/  IMAD R19, R13, 0x121, R0 ;  /* 0x000001210d137824 */ /* 0x000fe200078e0200 */
[C---:B------:R-:W-:Y:S01]  /*0190*/  ISETP.GT.AND P2, PT, R52.reuse, RZ, PT ;  /* 0x000000ff3400720c */ /* 0x040fe20003f44270 */
[----:B--2---:R-:W-:Y:S01]  /*01a0*/  IMAD.WIDE R10, R11, 0x4, R38 ;  /* 0x000000040b0a7825 */ /* 0x004fe200078e0226 */
[----:B------:R-:W-:-:S02]  /*01b0*/  ISETP.GT.AND P1, PT, R52, -0x1, PT ;  /* 0xffffffff3400780c */ /* 0x000fc40003f24270 */
[C---:B------:R-:W-:Y:S01]  /*01c0*/  ISETP.LT.U32.AND P5, PT, R0.reuse, 0x110, P2 ;  /* 0x000001100000780c */ /* 0x040fe200017a1070 */
[----:B------:R-:W-:Y:S01]  /*01d0*/  IMAD.IADD R17, R29, 0x1, R14 ;  /* 0x000000011d117824 */ /* 0x000fe200078e020e */
[----:B------:R-:W-:Y:S02]  /*01e0*/  ISETP.LT.U32.AND P6, PT, R0, 0x110, P1 ;  /* 0x000001100000780c */ /* 0x000fe40000fc1070 */
[----:B------:R-:W-:Y:S01]  /*01f0*/  IADD3 R5, R3, 0xd8c, RZ ;  /* 0x00000d8c03057810 */ /* 0x000fe20007ffe0ff */
[--C-:B------:R-:W-:Y:S01]  /*0200*/  IMAD.WIDE R16, R17, 0x4, R38.reuse ;  /* 0x0000000411107825 */ /* 0x100fe200078e0226 */
[----:B------:R-:W-:Y:S02]  /*0210*/  IADD3 R31, R29, R0, RZ ;  /* 0x000000001d1f7210 */ /* 0x000fe40007ffe0ff */
[----:B------:R-:W-:Y:S01]  /*0220*/  IADD3 R15, R5, R14, RZ ;  /* 0x0000000e050f7210 */ /* 0x000fe20007ffe0ff */
[----:B------:R-:W-:Y:S01]  /*0230*/  VIADD R27, R3, 0x908 ;  /* 0x00000908031b7836 */ /* 0x000fe20000000000 */
[----:B------:R-:W-:Y:S01]  /*0240*/  IADD3 R35, R5, R0, RZ ;  /* 0x0000000005237210 */ /* 0x000fe20007ffe0ff */
[----:B------:R-:W-:-:S02]  /*0250*/  IMAD.WIDE R18, R19, 0x4, R38 ;  /* 0x0000000413127825 */ /* 0x000fc400078e0226 */
[----:B------:R1:W2:Y:S01]  /*0260*/  @P5 LDG.E.EL R51, desc[UR6][R10.64] ;  /* 0x000000060a335981 */ /* 0x0002a2000c2e1900 */
[----:B------:R-:W-:Y:S01]  /*0270*/  CS2R R62, SRZ ;  /* 0x00000000003e7805 */ /* 0x000fe2000001ff00 */
[----:B------:R-:W-:Y:S01]  /*0280*/  HFMA2.MMA R28, -RZ, RZ, 0, 0 ;  /* 0x00000000ff1c7435 */ /* 0x000fe200000001ff */
[----:B------:R-:W-:Y:S01]  /*0290*/  IMAD.IADD R33, R27, 0x1, R0 ;  /* 0x000000011b217824 */ /* 0x000fe200078e0200 */
[----:B------:R3:W4:Y:S01]  /*02a0*/  @P5 LDG.E.EL R24, desc[UR6][R16.64] ;  /* 0x0000000610185981 */ /* 0x000722000c2e1900 */
[----:B------:R-:W-:Y:S02]  /*02b0*/  MOV R22, RZ ;  /* 0x000000ff00167202 */ /* 0x000fe40000000f00 */
[----:B------:R-:W-:Y:S01]  /*02c0*/  CS2R R44, SRZ ;  /* 0x00000000002c7805 */ /* 0x000fe2000001ff00 */
[----:B------:R-:W-:Y:S01]  /*02d0*/  IMAD.WIDE R30, R31, 0x4, R38 ;  /* 0x000000041f1e7825 */ /* 0x000fe200078e0226 */
[----:B------:R-:W-:Y:S01]  /*02e0*/  IADD3 R21, R3, 0x1210, RZ ;  /* 0x0000121003157810 */ /* 0x000fe20007ffe0ff */
[----:B------:R5:W4:Y:S02]  /*02f0*/  @P6 LDG.E.EL R47, desc[UR6][R18.64] ;  /* 0x00000006122f6981 */ /* 0x000b24000c2e1900 */
[----:B-1----:R-:W-:-:S02]  /*0300*/  IMAD.IADD R11, R27, 0x1, R14 ;  /* 0x000000011b0b7824 */ /* 0x002fc400078e020e */
[--C-:B---3--:R-:W-:Y:S01]  /*0310*/  IMAD.WIDE R16, R15, 0x4, R38.reuse ;  /* 0x000000040f107825 */ /* 0x108fe200078e0226 */
[----:B------:R-:W-:Y:S01]  /*0320*/  IADD3 R41, R21, R0, RZ ;  /* 0x0000000015297210 */ /* 0x000fe20007ffe0ff */
[----:B------:R-:W3:Y:S02]  /*0330*/  @P6 LDG.E.EL R46, desc[UR6][R30.64] ;  /* 0x000000061e2e6981 */ /* 0x000ee4000c2e1900 */
[--C-:B------:R-:W-:Y:S02]  /*0340*/  IMAD.WIDE R10, R11, 0x4, R38.reuse ;  /* 0x000000040b0a7825 */ /* 0x100fe400078e0226 */
[----:B------:R-:W3:Y:S02]  /*0350*/  @P5 LDG.E.EL R63, desc[UR6][R16.64] ;  /* 0x00000006103f5981 */ /* 0x000ee4000c2e1900 */
[--C-:B------:R-:W-:Y:S01]  /*0360*/  IMAD.WIDE R34, R35, 0x4, R38.reuse ;  /* 0x0000000423227825 */ /* 0x100fe200078e0226 */
[----:B------:R-:W-:Y:S01]  /*0370*/  IADD3 R25, R3, 0x1b18, RZ ;  /* 0x00001b1803197810 */ /* 0x000fe20007ffe0ff */
[----:B------:R1:W3:Y:S02]  /*0380*/  @P5 LDG.E.EL R22, desc[UR6][R10.64] ;  /* 0x000000060a165981 */ /* 0x0002e4000c2e1900 */
[----:B------:R-:W-:-:S02]  /*0390*/  IMAD.WIDE R32, R33, 0x4, R38 ;  /* 0x0000000421207825 */ /* 0x000fc400078e0226 */
[----:B------:R-:W3:Y:S02]  /*03a0*/  @P6 LDG.E.EL R45, desc[UR6][R34.64] ;  /* 0x00000006222d6981 */ /* 0x000ee4000c2e1900 */
[----:B-----5:R-:W-:Y:S01]  /*03b0*/  IMAD.IADD R19, R21, 0x1, R14 ;  /* 0x0000000115137824 */ /* 0x020fe200078e020e */
[----:B------:R-:W-:Y:S01]  /*03c0*/  CS2R R56, SRZ ;  /* 0x0000000000387805 */ /* 0x000fe2000001ff00 */
[----:B------:R5:W3:Y:S01]  /*03d0*/  @P6 LDG.E.EL R28, desc[UR6][R32.64] ;  /* 0x00000006201c6981 */ /* 0x000ae2000c2e1900 */
[----:B------:R-:W-:Y:S02]  /*03e0*/  CS2R R58, SRZ ;  /* 0x00000000003a7805 */ /* 0x000fe4000001ff00 */
[----:B01----:R-:W-:Y:S01]  /*03f0*/  IADD3 R10, R3, 0x1694, RZ ;  /* 0x00001694030a7810 */ /* 0x003fe20007ffe0ff */
[----:B------:R-:W-:-:S04]  /*0400*/  IMAD.WIDE R18, R19, 0x4, R38 ;  /* 0x0000000413127825 */ /* 0x000fc800078e0226 */
[--C-:B------:R-:W-:Y:S01]  /*0410*/  IMAD.WIDE R40, R41, 0x4, R38.reuse ;  /* 0x0000000429287825 */ /* 0x100fe200078e0226 */
[----:B------:R-:W-:Y:S01]  /*0420*/  IADD3 R31, R10, R0, RZ ;  /* 0x000000000a1f7210 */ /* 0x000fe20007ffe0ff */
[----:B------:R0:W3:Y:S01]  /*0430*/  @P5 LDG.E.EL R56, desc[UR6][R18.64] ;  /* 0x0000000612385981 */ /* 0x0000e2000c2e1900 */
[----:B-----5:R-:W-:Y:S02]  /*0440*/  IADD3 R33, R25, R0, RZ ;  /* 0x0000000019217210 */ /* 0x020fe40007ffe0ff */
[----:B------:R-:W-:Y:S01]  /*0450*/  CS2R R36, SRZ ;  /* 0x0000000000247805 */ /* 0x000fe2000001ff00 */
[----:B------:R1:W5:Y:S01]  /*0460*/  @P6 LDG.E.EL R58, desc[UR6][R40.64] ;  /* 0x00000006283a6981 */ /* 0x000362000c2e1900 */
[----:B------:R-:W-:Y:S01]  /*0470*/  IMAD.WIDE R30, R31, 0x4, R38 ;  /* 0x000000041f1e7825 */ /* 0x000fe200078e0226 */
[----:B------:R-:W-:-:S03]  /*0480*/  IADD3 R23, R3, 0x1f9c, RZ ;  /* 0x00001f9c03177810 */ /* 0x000fc60007ffe0ff */
[----:B------:R-:W-:Y:S01]  /*0490*/  IMAD.WIDE R32, R33, 0x4, R38 ;  /* 0x0000000421207825 */ /* 0x000fe200078e0226 */
[----:B------:R-:W-:Y:S01]  /*04a0*/  CS2R R54, SRZ ;  /* 0x0000000000367805 */ /* 0x000fe2000001ff00 */
[----:B------:R-:W5:Y:S02]  /*04b0*/  @P6 LDG.E.EL R37, desc[UR6][R30.64] ;  /* 0x000000061e256981 */ /* 0x000f64000c2e1900 */
[C---:B------:R-:W-:Y:S02]  /*04c0*/  VIADD R15, R3.reuse, 0x28a4 ;  /* 0x000028a4030f7836 */ /* 0x040fe40000000000 */
[--C-:B------:R-:W-:Y:S01]  /*04d0*/  IMAD.IADD R17, R10, 0x1, R14.reuse ;  /* 0x000000010a117824 */ /* 0x100fe200078e020e */
[----:B------:R1:W5:Y:S01]  /*04e0*/  @P6 LDG.E.EL R57, desc[UR6][R32.64] ;  /* 0x0000000620396981 */ /* 0x000362000c2e1900 */
[----:B------:R-:W-:Y:S02]  /*04f0*/  VIADD R2, R3, 0x2420 ;  /* 0x0000242003027836 */ /* 0x000fe40000000000 */
[----:B0-----:R-:W-:Y:S01]  /*0500*/  IMAD.IADD R19, R25, 0x1, R14 ;  /* 0x0000000119137824 */ /* 0x001fe200078e020e */
[----:B-1----:R-:W-:Y:S01]  /*0510*/  IADD3 R41, R23, R0, RZ ;  /* 0x0000000017297210 */ /* 0x002fe20007ffe0ff */
[----:B------:R-:W-:Y:S01]  /*0520*/  IMAD.WIDE R16, R17, 0x4, R38 ;  /* 0x0000000411107825 */ /* 0x000fe200078e0226 */
[----:B------:R-:W-:-:S03]  /*0530*/  IADD3 R35, R2, R0, RZ ;  /* 0x0000000002237210 */ /* 0x000fc60007ffe0ff */
[----:B------:R-:W-:Y:S01]  /*0540*/  IMAD.WIDE R18, R19, 0x4, R38 ;  /* 0x0000000413127825 */ /* 0x000fe200078e0226 */
[----:B------:R-:W-:Y:S02]  /*0550*/  IADD3 R33, R15, R14, RZ ;  /* 0x0000000e0f217210 */ /* 0x000fe40007ffe0ff */
[----:B------:R-:W-:Y:S02]  /*0560*/  CS2R R60, SRZ ;  /* 0x00000000003c7805 */ /* 0x000fe4000001ff00 */
[----:B------:R-:W-:Y:S01]  /*0570*/  MOV R53, RZ ;  /* 0x000000ff00357202 */ /* 0x000fe20000000f00 */
[----:B------:R-:W-:Y:S01]  /*0580*/  IMAD.IADD R31, R23, 0x1, R14 ;  /* 0x00000001171f7824 */ /* 0x000fe200078e020e */
[----:B------:R0:W5:Y:S01]  /*0590*/  @P5 LDG.E.EL R55, desc[UR6][R16.64] ;  /* 0x0000000610375981 */ /* 0x000162000c2e1900 */
[----:B------:R-:W-:Y:S02]  /*05a0*/  IMAD.MOV.U32 R64, RZ, RZ, RZ ;  /* 0x000000ffff407224 */ /* 0x000fe400078e00ff */
[--C-:B------:R-:W-:Y:S01]  /*05b0*/  IMAD.WIDE R30, R31, 0x4, R38.reuse ;  /* 0x000000041f1e7825 */ /* 0x100fe200078e0226 */
[----:B------:R1:W5:Y:S03]  /*05c0*/  @P5 LDG.E.EL R54, desc[UR6][R18.64] ;  /* 0x0000000612365981 */ /* 0x000366000c2e1900 */
[----:B------:R-:W-:Y:S01]  /*05d0*/  IMAD.WIDE R40, R41, 0x4, R38 ;  /* 0x0000000429287825 */ /* 0x000fe200078e0226 */
[----:B------:R1:W5:Y:S01]  /*05e0*/  @P5 LDG.E.EL R60, desc[UR6][R30.64] ;  /* 0x000000061e3c5981 */ /* 0x000362000c2e1900 */
[----:B0-----:R-:W-:-:S02]  /*05f0*/  IADD3 R17, R2, R14, RZ ;  /* 0x0000000e02117210 */ /* 0x001fc40007ffe0ff */
[--C-:B------:R-:W-:Y:S01]  /*0600*/  IMAD.WIDE R32, R33, 0x4, R38.reuse ;  /* 0x0000000421207825 */ /* 0x100fe200078e0226 */
[----:B------:R-:W5:Y:S01]  /*0610*/  @P6 LDG.E.EL R53, desc[UR6][R40.64] ;  /* 0x0000000628356981 */ /* 0x000f62000c2e1900 */
[----:B-1----:R-:W-:Y:S02]  /*0620*/  IADD3 R19, R3, 0x2d28, RZ ;  /* 0x00002d2803137810 */ /* 0x002fe40007ffe0ff */
[--C-:B------:R-:W-:Y:S01]  /*0630*/  IMAD.WIDE R34, R35, 0x4, R38.reuse ;  /* 0x0000000423227825 */ /* 0x100fe200078e0226 */
[----:B------:R-:W-:Y:S01]  /*0640*/  CS2R R72, SRZ ;  /* 0x0000000000487805 */ /* 0x000fe2000001ff00 */
[----:B------:R0:W5:Y:S01]  /*0650*/  @P5 LDG.E.EL R64, desc[UR6][R32.64] ;  /* 0x0000000620405981 */ /* 0x000162000c2e1900 */
[----:B------:R-:W-:Y:S01]  /*0660*/  IADD3 R31, R15, R0, RZ ;  /* 0x000000000f1f7210 */ /* 0x000fe20007ffe0ff */
[----:B------:R-:W-:Y:S01]  /*0670*/  IMAD.WIDE R16, R17, 0x4, R38 ;  /* 0x0000000411107825 */ /* 0x000fe200078e0226 */
[----:B------:R-:W-:Y:S01]  /*0680*/  IADD3 R8, R52, 0x1, RZ ;  /* 0x0000000134087810 */ /* 0x000fe20007ffe0ff */
[----:B------:R1:W5:Y:S01]  /*0690*/  @P6 LDG.E.EL R36, desc[UR6][R34.64] ;  /* 0x0000000622246981 */ /* 0x000362000c2e1900 */
[----:B------:R-:W-:-:S02]  /*06a0*/  CS2R R42, SRZ ;  /* 0x00000000002a7805 */ /* 0x000fc4000001ff00 */
[----:B0-----:R-:W-:Y:S01]  /*06b0*/  IADD3 R33, R3, 0x3630, RZ ;  /* 0x0000363003217810 */ /* 0x001fe20007ffe0ff */
[----:B------:R0:W5:Y:S01]  /*06c0*/  @P5 LDG.E.EL R73, desc[UR6][R16.64] ;  /* 0x0000000610495981 */ /* 0x000162000c2e1900 */
[----:B-1----:R-:W-:Y:S01]  /*06d0*/  IMAD.IADD R35, R19, 0x1, R0 ;  /* 0x0000000113237824 */ /* 0x002fe200078e0200 */
[----:B------:R-:W-:Y:S01]  /*06e0*/  ISETP.GE.U32.AND P0, PT, R8, 0x11, PT ;  /* 0x000000110800780c */ /* 0x000fe20003f06070 */
[----:B------:R-:W-:-:S04]  /*06f0*/  IMAD.WIDE R30, R31, 0x4, R38 ;  /* 0x000000041f1e7825 */ /* 0x000fc800078e0226 */
[----:B------:R-:W-:Y:S01]  /*0700*/  IMAD.WIDE R34, R35, 0x4, R38 ;  /* 0x0000000423227825 */ /* 0x000fe200078e0226 */
[----:B0-----:R-:W-:Y:S01]  /*0710*/  IADD3 R17, R3, 0x31ac, RZ ;  /* 0x000031ac03117810 */ /* 0x001fe20007ffe0ff */
[----:B------:R-:W5:Y:S02]  /*0720*/  @P6 LDG.E.EL R43, desc[UR6][R30.64] ;  /* 0x000000061e2b6981 */ /* 0x000f64000c2e1900 */
[----:B------:R-:W-:Y:S02]  /*0730*/  IMAD.IADD R81, R33, 0x1, R14 ;  /* 0x0000000121517824 */ /* 0x000fe400078e020e */
[----:B------:R-:W-:Y:S01]  /*0740*/  VIADD R8, R3, 0x3ab4 ;  /* 0x00003ab403087836 */ /* 0x000fe20000000000 */
[----:B------:R-:W-:Y:S01]  /*0750*/  IADD3 R49, R19, R14, RZ ;  /* 0x0000000e13317210 */ /* 0x000fe20007ffe0ff */
[--C-:B------:R-:W-:Y:S01]  /*0760*/  IMAD.WIDE R80, R81, 0x4, R38.reuse ;  /* 0x0000000451507825 */ /* 0x100fe200078e0226 */
[----:B------:R-:W-:Y:S01]  /*0770*/  IADD3 R41, R17, R14, RZ ;  /* 0x0000000e11297210 */ /* 0x000fe20007ffe0ff */
[----:B------:R0:W5:Y:S01]  /*0780*/  @P6 LDG.E.EL R42, desc[UR6][R34.64] ;  /* 0x00000006222a6981 */ /* 0x000162000c2e1900 */
[----:B------:R-:W-:Y:S01]  /*0790*/  HFMA2.MMA R32, -RZ, RZ, 0, 0 ;  /* 0x00000000ff207435 */ /* 0x000fe200000001ff */
[----:B------:R-:W-:Y:S01]  /*07a0*/  IADD3 R79, R8, R14, RZ ;  /* 0x0000000e084f7210 */ /* 0x000fe20007ffe0ff */
[----:B------:R-:W-:Y:S01]  /*07b0*/  IMAD.MOV.U32 R66, RZ, RZ, RZ ;  /* 0x000000ffff427224 */ /* 0x000fe200078e00ff */
[----:B------:R1:W5:Y:S01]  /*07c0*/  @P5 LDG.E.EL R62, desc[UR6][R80.64] ;  /* 0x00000006503e5981 */ /* 0x000362000c2e1900 */
[----:B------:R-:W-:Y:S01]  /*07d0*/  IMAD.WIDE R48, R49, 0x4, R38 ;  /* 0x0000000431307825 */ /* 0x000fe200078e0226 */
[----:B------:R-:W-:-:S02]  /*07e0*/  CS2R R68, SRZ ;  /* 0x0000000000447805 */ /* 0x000fc4000001ff00 */
[----:B0-----:R-:W-:Y:S01]  /*07f0*/  IADD3 R35, R17, R0, RZ ;  /* 0x0000000011237210 */ /* 0x001fe20007ffe0ff */
[--C-:B------:R-:W-:Y:S01]  /*0800*/  IMAD.WIDE R40, R41, 0x4, R38.reuse ;  /* 0x0000000429287825 */ /* 0x100fe200078e0226 */
[----:B------:R-:W-:Y:S01]  /*0810*/  IADD3 R31, R3, 0x43bc, RZ ;  /* 0x000043bc031f7810 */ /* 0x000fe20007ffe0ff */
[----:B------:R0:W5:Y:S01]  /*0820*/  @P5 LDG.E.EL R66, desc[UR6][R48.64] ;  /* 0x0000000630425981 */ /* 0x000162000c2e1900 */
[----:B-1----:R-:W-:Y:S01]  /*0830*/  IADD3 R81, R33, R0, RZ ;  /* 0x0000000021517210 */ /* 0x002fe20007ffe0ff */
[--C-:B------:R-:W-:Y:S01]  /*0840*/  IMAD.WIDE R78, R79, 0x4, R38.reuse ;  /* 0x000000044f4e7825 */ /* 0x100fe200078e0226 */
[----:B------:R-:W-:Y:S02]  /*0850*/  IADD3 R11, R3, 0x3f38, RZ ;  /* 0x00003f38030b7810 */ /* 0x000fe40007ffe0ff */
[----:B------:R-:W-:Y:S01]  /*0860*/  CS2R R70, SRZ ;  /* 0x0000000000467805 */ /* 0x000fe2000001ff00 */
[----:B------:R1:W5:Y:S01]  /*0870*/  @P5 LDG.E.EL R59, desc[UR6][R40.64] ;  /* 0x00000006283b5981 */ /* 0x000362000c2e1900 */
[----:B------:R-:W-:-:S03]  /*0880*/  IMAD.WIDE R34, R35, 0x4, R38 ;  /* 0x0000000423227825 */ /* 0x000fc600078e0226 */
[----:B------:R1:W5:Y:S01]  /*0890*/  @P5 LDG.E.EL R32, desc[UR6][R78.64] ;  /* 0x000000064e205981 */ /* 0x000362000c2e1900 */
[----:B------:R-:W-:Y:S01]  /*08a0*/  IMAD.WIDE R80, R81, 0x4, R38 ;  /* 0x0000000451507825 */ /* 0x000fe200078e0226 */
[----:B0-----:R-:W-:Y:S02]  /*08b0*/  IADD3 R49, R11, R14, RZ ;  /* 0x0000000e0b317210 */ /* 0x001fe40007ffe0ff */
[----:B------:R-:W5:Y:S01]  /*08c0*/  @P6 LDG.E.EL R68, desc[UR6][R34.64] ;  /* 0x0000000622446981 */ /* 0x000f62000c2e1900 */
[----:B-1----:R-:W-:Y:S01]  /*08d0*/  IMAD.IADD R41, R31, 0x1, R14 ;  /* 0x000000011f297824 */ /* 0x002fe200078e020e */
[----:B------:R-:W-:Y:S02]  /*08e0*/  MOV R30, RZ ;  /* 0x000000ff001e7202 */ /* 0x000fe40000000f00 */
[----:B------:R-:W5:Y:S01]  /*08f0*/  @P6 LDG.E.EL R70, desc[UR6][R80.64] ;  /* 0x0000000650466981 */ /* 0x000f62000c2e1900 */
[----:B------:R-:W-:Y:S01]  /*0900*/  IADD3 R79, R8, R0, RZ ;  /* 0x00000000084f7210 */ /* 0x000fe20007ffe0ff */
[----:B------:R-:W-:-:S04]  /*0910*/  IMAD.WIDE R40, R41, 0x4, R38 ;  /* 0x0000000429287825 */ /* 0x000fc800078e0226 */
[----:B------:R-:W-:Y:S01]  /*0920*/  IMAD.MOV.U32 R74, RZ, RZ, RZ ;  /* 0x000000ffff4a7224 */ /* 0x000fe200078e00ff */
[----:B------:R0:W5:Y:S01]  /*0930*/  @P5 LDG.E.EL R30, desc[UR6][R40.64] ;  /* 0x00000006281e5981 */ /* 0x000162000c2e1900 */
[----:B------:R-:W-:Y:S01]  /*0940*/  IMAD.WIDE R48, R49, 0x4, R38 ;  /* 0x0000000431307825 */ /* 0x000fe200078e0226 */
[----:B------:R-:W-:-:S03]  /*0950*/  HFMA2.MMA R20, -RZ, RZ, 0, 0 ;  /* 0x00000000ff147435 */ /* 0x000fc600000001ff */
[----:B------:R-:W-:Y:S01]  /*0960*/  IMAD.WIDE R78, R79, 0x4, R38 ;  /* 0x000000044f4e7825 */ /* 0x000fe200078e0226 */
[----:B------:R1:W5:Y:S03]  /*0970*/  @P5 LDG.E.EL R74, desc[UR6][R48.64] ;  /* 0x00000006304a5981 */ /* 0x000366000c2e1900 */
[----:B0-----:R-:W-:Y:S01]  /*0980*/  IMAD.IADD R41, R11, 0x1, R0 ;  /* 0x000000010b297824 */ /* 0x001fe200078e0200 */
[----:B------:R-:W5:Y:S03]  /*0990*/  @P6 LDG.E.EL R72, desc[UR6][R78.64] ;  /* 0x000000064e486981 */ /* 0x000f66000c2e1900 */
[----:B------:R-:W-:Y:S01]  /*09a0*/  IMAD.WIDE R40, R41, 0x4, R38 ;  /* 0x0000000429287825 */ /* 0x000fe200078e0226 */
[----:B-1----:R-:W-:-:S03]  /*09b0*/  IADD3 R49, R31, R0, RZ ;  /* 0x000000001f317210 */ /* 0x002fc60007ffe0ff */
[----:B------:R-:W-:Y:S01]  /*09c0*/  VIADD R76, R12, 0xfffffff0 ;  /* 0xfffffff00c4c7836 */ /* 0x000fe20000000000 */
[----:B------:R-:W5:Y:S01]  /*09d0*/  @P6 LDG.E.EL R20, desc[UR6][R40.64] ;  /* 0x0000000628146981 */ /* 0x000f62000c2e1900 */
[----:B------:R-:W-:Y:S01]  /*09e0*/  IMAD.WIDE R48, R49, 0x4, R38 ;  /* 0x0000000431307825 */ /* 0x000fe200078e0226 */
[----:B------:R-:W-:-:S04]  /*09f0*/  ISETP.LT.U32.AND P3, PT, R0, 0x110, !P0 ;  /* 0x000001100000780c */ /* 0x000fc80004761070 */
[----:B------:R-:W5:Y:S01]  /*0a00*/  @P6 LDG.E.EL R71, desc[UR6][R48.64] ;  /* 0x0000000630476981 */ /* 0x000f62000c2e1900 */
[----:B------:R-:W-:Y:S01]  /*0a10*/  IMAD R35, R13, 0x121, R76 ;  /* 0x000001210d237824 */ /* 0x000fe200078e024c */
[----:B------:R-:W-:-:S03]  /*0a20*/  IADD3 R3, R29, R76, RZ ;  /* 0x0000004c1d037210 */ /* 0x000fc60007ffe0ff */
[----:B------:R-:W-:-:S04]  /*0a30*/  IMAD.WIDE R34, R35, 0x4, R38 ;  /* 0x0000000423227825 */ /* 0x000fc800078e0226 */
[----:B------:R-:W-:Y:S01]  /*0a40*/  IMAD.MOV.U32 R26, RZ, RZ, RZ ;  /* 0x000000ffff1a7224 */ /* 0x000fe200078e00ff */
[----:B------:R0:W5:Y:S02]  /*0a50*/  @P3 LDG.E.EL R61, desc[UR6][R34.64] ;  /* 0x00000006223d3981 */ /* 0x000164000c2e1900 */
[----:B0-----:R-:W-:-:S05]  /*0a60*/  IMAD.WIDE R34, R3, 0x4, R38 ;  /* 0x0000000403227825 */ /* 0x001fca00078e0226 */
[----:B------:R0:W5:Y:S01]  /*0a70*/  @P3 LDG.E.EL R26, desc[UR6][R34.64] ;  /* 0x00000006221a3981 */ /* 0x000162000c2e1900 */
[----:B------:R-:W-:Y:S02]  /*0a80*/  IADD3 R65, R27, R76, RZ ;  /* 0x0000004c1b417210 */ /* 0x000fe40007ffe0ff */
[----:B------:R-:W-:Y:S01]  /*0a90*/  MOV R14, RZ ;  /* 0x000000ff000e7202 */ /* 0x000fe20000000f00 */
[----:B------:R-:W-:Y:S02]  /*0aa0*/  IMAD.IADD R67, R5, 0x1, R76 ;  /* 0x0000000105437824 */ /* 0x000fe400078e024c */
[----:B------:R-:W-:Y:S01]  /*0ab0*/  IMAD.WIDE R40, R65, 0x4, R38 ;  /* 0x0000000441287825 */ /* 0x000fe200078e0226 */
[----:B------:R-:W-:Y:S01]  /*0ac0*/  IADD3 R3, R21, R76, RZ ;  /* 0x0000004c15037210 */ /* 0x000fe20007ffe0ff */
[----:B------:R-:W-:Y:S02]  /*0ad0*/  HFMA2.MMA R0, -RZ, RZ, 0, 0 ;  /* 0x00000000ff007435 */ /* 0x000fe400000001ff */
[----:B------:R-:W-:Y:S01]  /*0ae0*/  IMAD.IADD R65, R10, 0x1, R76 ;  /* 0x000000010a417824 */ /* 0x000fe200078e024c */
[----:B------:R1:W5:Y:S01]  /*0af0*/  @P3 LDG.E.EL R14, desc[UR6][R40.64] ;  /* 0x00000006280e3981 */ /* 0x000362000c2e1900 */
[----:B------:R-:W-:Y:S01]  /*0b00*/  IMAD.WIDE R48, R67, 0x4, R38 ;  /* 0x0000000443307825 */ /* 0x000fe200078e0226 */
[----:B------:R-:W-:-:S03]  /*0b10*/  IADD3 R75, R25, R76, RZ ;  /* 0x0000004c194b7210 */ /* 0x000fc60007ffe0ff */
[--C-:B0-----:R-:W-:Y:S01]  /*0b20*/  IMAD.WIDE R34, R3, 0x4, R38.reuse ;  /* 0x0000000403227825 */ /* 0x101fe200078e0226 */
[----:B------:R-:W-:Y:S01]  /*0b30*/  MOV R67, RZ ;  /* 0x000000ff00437202 */ /* 0x000fe20000000f00 */
[----:B------:R0:W5:Y:S02]  /*0b40*/  @P3 LDG.E.EL R69, desc[UR6][R48.64] ;  /* 0x0000000630453981 */ /* 0x000164000c2e1900 */
[--C-:B-1----:R-:W-:Y:S01]  /*0b50*/  IMAD.WIDE R40, R65, 0x4, R38.reuse ;  /* 0x0000000441287825 */ /* 0x102fe200078e0226 */
[----:B------:R-:W-:Y:S01]  /*0b60*/  IADD3 R65, R23, R76, RZ ;  /* 0x0000004c17417210 */ /* 0x000fe20007ffe0ff */
[----:B------:R1:W5:Y:S02]  /*0b70*/  @P3 LDG.E.EL R0, desc[UR6][R34.64] ;  /* 0x0000000622003981 */ /* 0x000364000c2e1900 */
[----:B------:R-:W-:Y:S02]  /*0b80*/  IMAD.MOV.U32 R3, RZ, RZ, RZ ;  /* 0x000000ffff037224 */ /* 0x000fe400078e00ff */
[----:B------:R1:W5:Y:S01]  /*0b90*/  @P3 LDG.E.EL R67, desc[UR6][R40.64] ;  /* 0x0000000628433981 */ /* 0x000362000c2e1900 */
[----:B0-----:R-:W-:-:S04]  /*0ba0*/  IMAD.WIDE R48, R65, 0x4, R38 ;  /* 0x0000000441307825 */ /* 0x001fc800078e0226 */
[----:B------:R-:W-:Y:S02]  /*0bb0*/  IMAD.IADD R65, R2, 0x1, R76 ;  /* 0x0000000102417824 */ /* 0x000fe400078e024c */
[----:B-1----:R-:W-:Y:S01]  /*0bc0*/  IMAD.WIDE R34, R75, 0x4, R38 ;  /* 0x000000044b227825 */ /* 0x002fe200078e0226 */
[----:B------:R-:W-:-:S03]  /*0bd0*/  IADD3 R75, R15, R76, RZ ;  /* 0x0000004c0f4b7210 */ /* 0x000fc60007ffe0ff */
[--C-:B------:R-:W-:Y:S01]  /*0be0*/  IMAD.WIDE R40, R65, 0x4, R38.reuse ;  /* 0x0000000441287825 */ /* 0x100fe200078e0226 */
[----:B------:R0:W5:Y:S01]  /*0bf0*/  @P3 LDG.E.EL R3, desc[UR6][R34.64] ;  /* 0x0000000622033981 */ /* 0x000162000c2e1900 */
[----:B------:R-:W-:Y:S01]  /*0c00*/  MOV R65, RZ ;  /* 0x000000ff00417202 */ /* 0x000fe20000000f00 */
[----:B------:R-:W-:Y:S02]  /*0c10*/  HFMA2.MMA R18, -RZ, RZ, 0, 0 ;  /* 0x00000000ff127435 */ /* 0x000fe400000001ff */
[----:B------:R-:W-:Y:S01]  /*0c20*/  HFMA2.MMA R16, -RZ, RZ, 0, 0 ;  /* 0x00000000ff107435 */ /* 0x000fe200000001ff */
[----:B------:R-:W5:Y:S01]  /*0c30*/  @P3 LDG.E.EL R50, desc[UR6][R40.64] ;  /* 0x0000000628323981 */ /* 0x000f62000c2e1900 */
[----:B0-----:R-:W-:-:S04]  /*0c40*/  IMAD.WIDE R34, R75, 0x4, R38 ;  /* 0x000000044b227825 */ /* 0x001fc800078e0226 */
[----:B------:R-:W-:Y:S01]  /*0c50*/  IMAD.IADD R75, R19, 0x1, R76 ;  /* 0x00000001134b7824 */ /* 0x000fe200078e024c */
[----:B------:R0:W5:Y:S04]  /*0c60*/  @P3 LDG.E.EL R65, desc[UR6][R34.64] ;  /* 0x0000000622413981 */ /* 0x000168000c2e1900 */
[----:B------:R-:W5:Y:S01]  /*0c70*/  @P3 LDG.E.EL R16, desc[UR6][R48.64] ;  /* 0x0000000630103981 */ /* 0x000f62000c2e1900 */
[----:B0-----:R-:W-:Y:S01]  /*0c80*/  IMAD.WIDE R34, R75, 0x4, R38 ;  /* 0x000000044b227825 */ /* 0x001fe200078e0226 */
[----:B------:R-:W-:-:S04]  /*0c90*/  IADD3 R75, R17, R76, RZ ;  /* 0x0000004c114b7210 */ /* 0x000fc80007ffe0ff */
[----:B------:R0:W5:Y:S01]  /*0ca0*/  @P3 LDG.E.EL R18, desc[UR6][R34.64] ;  /* 0x0000000622123981 */ /* 0x000162000c2e1900 */
[----:B------:R-:W-:-:S04]  /*0cb0*/  IMAD.WIDE R40, R75, 0x4, R38 ;  /* 0x000000044b287825 */ /* 0x000fc800078e0226 */
[----:B------:R-:W-:-:S04]  /*0cc0*/  IMAD.IADD R75, R33, 0x1, R76 ;  /* 0x00000001214b7824 */ /* 0x000fc800078e024c */
[--C-:B0-----:R-:W-:Y:S01]  /*0cd0*/  IMAD.WIDE R34, R75, 0x4, R38.reuse ;  /* 0x000000044b227825 */ /* 0x101fe200078e0226 */
[----:B------:R-:W-:Y:S02]  /*0ce0*/  IADD3 R75, R8, R76, RZ ;  /* 0x0000004c084b7210 */ /* 0x000fe40007ffe0ff */
[----:B------:R-:W-:Y:S02]  /*0cf0*/  CS2R R48, SRZ ;  /* 0x0000000000307805 */ /* 0x000fe4000001ff00 */
[----:B------:R0:W5:Y:S04]  /*0d00*/  @P3 LDG.E.EL R44, desc[UR6][R34.64] ;  /* 0x00000006222c3981 */ /* 0x000168000c2e1900 */
[----:B------:R1:W5:Y:S01]  /*0d10*/  @P3 LDG.E.EL R49, desc[UR6][R40.64] ;  /* 0x0000000628313981 */ /* 0x000362000c2e1900 */
[----:B0-----:R-:W-:Y:S01]  /*0d20*/  IMAD.WIDE R34, R75, 0x4, R38 ;  /* 0x000000044b227825 */ /* 0x001fe200078e0226 */
[----:B------:R-:W-:-:S02]  /*0d30*/  IADD3 R75, R31, R76, RZ ;  /* 0x0000004c1f4b7210 */ /* 0x000fc40007ffe0ff */
[----:B--2---:R-:W-:Y:S02]  /*0d40*/  SEL R51, R51, RZ, P5 ;  /* 0x000000ff33337207 */ /* 0x004fe40002800000 */
[----:B------:R0:W2:Y:S01]  /*0d50*/  @P3 LDG.E.EL R48, desc[UR6][R34.64] ;  /* 0x0000000622303981 */ /* 0x0000a2000c2e1900 */
[----:B----4-:R-:W-:Y:S02]  /*0d60*/  SEL R78, R47, RZ, P6 ;  /* 0x000000ff2f4e7207 */ /* 0x010fe40003000000 */
[----:B-1----:R-:W-:Y:S02]  /*0d70*/  IADD3 R41, R11, R76, RZ ;  /* 0x0000004c0b297210 */ /* 0x002fe40007ffe0ff */
[----:B------:R-:W-:Y:S01]  /*0d80*/  SEL R24, R24, RZ, P5 ;  /* 0x000000ff18187207 */ /* 0x000fe20002800000 */
[----:B0-----:R-:W-:-:S04]  /*0d90*/  IMAD.WIDE R34, R75, 0x4, R38 ;  /* 0x000000044b227825 */ /* 0x001fc800078e0226 */
[----:B------:R-:W-:Y:S01]  /*0da0*/  FADD R77, R51, R78 ;  /* 0x0000004e334d7221 */ /* 0x000fe20000000000 */
[----:B---3--:R-:W-:Y:S02]  /*0db0*/  SEL R75, R63, RZ, P5 ;  /* 0x000000ff3f4b7207 */ /* 0x008fe40002800000 */
[----:B------:R-:W-:Y:S02]  /*0dc0*/  SEL R63, R46, RZ, P6 ;  /* 0x000000ff2e3f7207 */ /* 0x000fe40003000000 */
[----:B------:R-:W-:Y:S01]  /*0dd0*/  MOV R51, RZ ;  /* 0x000000ff00337202 */ /* 0x000fe20000000f00 */
[----:B------:R-:W-:Y:S01]  /*0de0*/  IMAD.MOV.U32 R47, RZ, RZ, RZ ;  /* 0x000000ffff2f7224 */ /* 0x000fe200078e00ff */
[----:B------:R-:W-:Y:S02]  /*0df0*/  SEL R22, R22, RZ, P5 ;  /* 0x000000ff16167207 */ /* 0x000fe40002800000 */
[----:B------:R-:W-:Y:S01]  /*0e00*/  SEL R46, R45, RZ, P6 ;  /* 0x000000ff2d2e7207 */ /* 0x000fe20003000000 */
[----:B------:R-:W-:Y:S01]  /*0e10*/  VIADD R45, R12, 0x10 ;  /* 0x000000100c2d7836 */ /* 0x000fe20000000000 */
[----:B------:R5:W3:Y:S01]  /*0e20*/  @P3 LDG.E.EL R51, desc[UR6][R34.64] ;  /* 0x0000000622333981 */ /* 0x000ae2000c2e1900 */
[----:B------:R-:W-:Y:S01]  /*0e30*/  SEL R79, R28, RZ, P6 ;  /* 0x000000ff1c4f7207 */ /* 0x000fe20003000000 */
[----:B------:R-:W-:-:S04]  /*0e40*/  IMAD.WIDE R40, R41, 0x4, R38 ;  /* 0x0000000429287825 */ /* 0x000fc800078e0226 */
[----:B------:R-:W-:Y:S01]  /*0e50*/  FADD R28, R24, R63 ;  /* 0x0000003f181c7221 */ /* 0x000fe20000000000 */
[----:B------:R-:W-:Y:S02]  /*0e60*/  IADD3 R24, R12, -0x1, RZ ;  /* 0xffffffff0c187810 */ /* 0x000fe40007ffe0ff */
[----:B------:R-:W-:Y:S01]  /*0e70*/  ISETP.LT.U32.AND P4, PT, R45, 0x131, P2 ;  /* 0x000001312d00780c */ /* 0x000fe20001781070 */
[----:B------:R-:W-:Y:S01]  /*0e80*/  FADD R63, R22, R79 ;  /* 0x0000004f163f7221 */ /* 0x000fe20000000000 */
[----:B------:R-:W-:Y:S01]  /*0e90*/  FADD R22, R75, R46 ;  /* 0x0000002e4b167221 */ /* 0x000fe20000000000 */
[----:B------:R0:W4:Y:S01]  /*0ea0*/  @P3 LDG.E.EL R47, desc[UR6][R40.64] ;  /* 0x00000006282f3981 */ /* 0x000122000c2e1900 */
[----:B------:R-:W-:Y:S01]  /*0eb0*/  SEL R56, R56, RZ, P5 ;  /* 0x000000ff38387207 */ /* 0x000fe20002800000 */
[----:B------:R-:W-:Y:S01]  /*0ec0*/  HFMA2.MMA R46, -RZ, RZ, 0, 0 ;  /* 0x00000000ff2e7435 */ /* 0x000fe200000001ff */
[----:B-----5:R-:W-:Y:S01]  /*0ed0*/  SEL R35, R58, RZ, P6 ;  /* 0x000000ff3a237207 */ /* 0x020fe20003000000 */
[----:B0-----:R-:W-:-:S04]  /*0ee0*/  IMAD R41, R13, 0x121, R24 ;  /* 0x000001210d297824 */ /* 0x001fc800078e0218 */
[----:B------:R-:W-:Y:S01]  /*0ef0*/  FADD R56, R56, R35 ;  /* 0x0000002338387221 */ /* 0x000fe20000000000 */
[----:B------:R-:W-:Y:S02]  /*0f00*/  IMAD.IADD R35, R29, 0x1, R24 ;  /* 0x000000011d237824 */ /* 0x000fe400078e0218 */
[--C-:B------:R-:W-:Y:S01]  /*0f10*/  IMAD.WIDE R40, R41, 0x4, R38.reuse ;  /* 0x0000000429287825 */ /* 0x100fe200078e0226 */
[----:B------:R-:W-:Y:S02]  /*0f20*/  MOV R58, RZ ;  /* 0x000000ff003a7202 */ /* 0x000fe40000000f00 */
[----:B------:R-:W-:Y:S01]  /*0f30*/  SEL R76, R37, RZ, P6 ;  /* 0x000000ff254c7207 */ /* 0x000fe20003000000 */
[----:B------:R-:W-:Y:S01]  /*0f40*/  IMAD.WIDE R34, R35, 0x4, R38 ;  /* 0x0000000423227825 */ /* 0x000fe200078e0226 */
[----:B------:R0:W5:Y:S01]  /*0f50*/  @P4 LDG.E.EL R46, desc[UR6][R40.64] ;  /* 0x00000006282e4981 */ /* 0x000162000c2e1900 */
[----:B------:R-:W-:Y:S01]  /*0f60*/  HFMA2.MMA R37, -RZ, RZ, 0, 0 ;  /* 0x00000000ff257435 */ /* 0x000fe200000001ff */
[----:B------:R-:W-:-:S02]  /*0f70*/  SEL R57, R57, RZ, P6 ;  /* 0x000000ff39397207 */ /* 0x000fc40003000000 */
[----:B------:R1:W5:Y:S01]  /*0f80*/  @P4 LDG.E.EL R58, desc[UR6][R34.64] ;  /* 0x00000006223a4981 */ /* 0x000362000c2e1900 */
[----:B0-----:R-:W-:Y:S02]  /*0f90*/  IADD3 R41, R27, R24, RZ ;  /* 0x000000181b297210 */ /* 0x001fe40007ffe0ff */
[----:B------:R-:W-:Y:S01]  /*0fa0*/  SEL R54, R54, RZ, P5 ;  /* 0x000000ff36367207 */ /* 0x000fe20002800000 */
[----:B-1----:R-:W-:Y:S02]  /*0fb0*/  IMAD.IADD R35, R5, 0x1, R24 ;  /* 0x0000000105237824 */ /* 0x002fe400078e0218 */
[----:B------:R-:W-:Y:S01]  /*0fc0*/  IMAD.WIDE R40, R41, 0x4, R38 ;  /* 0x0000000429287825 */ /* 0x000fe200078e0226 */
[----:B------:R-:W-:-:S03]  /*0fd0*/  SEL R60, R60, RZ, P5 ;  /* 0x000000ff3c3c7207 */ /* 0x000fc60002800000 */
[----:B------:R-:W-:Y:S01]  /*0fe0*/  FADD R57, R54, R57 ;  /* 0x0000003936397221 */ /* 0x000fe20000000000 */
[----:B------:R-:W-:Y:S02]  /*0ff0*/  MOV R54, RZ ;  /* 0x000000ff00367202 */ /* 0x000fe40000000f00 */
[----:B------:R-:W-:Y:S01]  /*1000*/  SEL R53, R53, RZ, P6 ;  /* 0x000000ff35357207 */ /* 0x000fe20003000000 */
[----:B------:R-:W-:Y:S01]  /*1010*/  IMAD.WIDE R34, R35, 0x4, R38 ;  /* 0x0000000423227825 */ /* 0x000fe200078e0226 */
[----:B------:R0:W5:Y:S03]  /*1020*/  @P4 LDG.E.EL R37, desc[UR6][R40.64] ;  /* 0x0000000628254981 */ /* 0x000166000c2e1900 */
[----:B------:R-:W-:Y:S01]  /*1030*/  FADD R60, R60, R53 ;  /* 0x000000353c3c7221 */ /* 0x000fe20000000000 */
[----:B------:R-:W-:Y:S01]  /*1040*/  HFMA2.MMA R53, -RZ, RZ, 0, 0 ;  /* 0x00000000ff357435 */ /* 0x000fe200000001ff */
[----:B------:R1:W5:Y:S01]  /*1050*/  @P4 LDG.E.EL R54, desc[UR6][R34.64] ;  /* 0x0000000622364981 */ /* 0x000362000c2e1900 */
[----:B------:R-:W-:-:S02]  /*1060*/  SEL R36, R36, RZ, P6 ;  /* 0x000000ff24247207 */ /* 0x000fc40003000000 */
[----:B0-----:R-:W-:Y:S02]  /*1070*/  IADD3 R41, R21, R24, RZ ;  /* 0x0000001815297210 */ /* 0x001fe40007ffe0ff */
[----:B------:R-:W-:Y:S01]  /*1080*/  SEL R73, R73, RZ, P5 ;  /* 0x000000ff49497207 */ /* 0x000fe20002800000 */
[----:B-1----:R-:W-:Y:S01]  /*1090*/  IMAD.IADD R35, R10, 0x1, R24 ;  /* 0x000000010a237824 */ /* 0x002fe200078e0218 */
[----:B------:R-:W-:Y:S01]  /*10a0*/  SEL R64, R64, RZ, P5 ;  /* 0x000000ff40407207 */ /* 0x000fe20002800000 */
[----:B------:R-:W-:-:S04]  /*10b0*/  IMAD.WIDE R40, R41, 0x4, R38 ;  /* 0x0000000429287825 */ /* 0x000fc800078e0226 */
[----:B------:R-:W-:Y:S01]  /*10c0*/  FADD R73, R73, R36 ;  /* 0x0000002449497221 */ /* 0x000fe20000000000 */
[----:B------:R-:W-:Y:S01]  /*10d0*/  MOV R36, RZ ;  /* 0x000000ff00247202 */ /* 0x000fe20000000f00 */
[----:B------:R-:W-:Y:S01]  /*10e0*/  IMAD.WIDE R34, R35, 0x4, R38 ;  /* 0x0000000423227825 */ /* 0x000fe200078e0226 */
[----:B------:R0:W5:Y:S01]  /*10f0*/  @P4 LDG.E.EL R53, desc[UR6][R40.64] ;  /* 0x0000000628354981 */ /* 0x000162000c2e1900 */
[----:B------:R-:W-:-:S03]  /*1100*/  SEL R43, R43, RZ, P6 ;  /* 0x000000ff2b2b7207 */ /* 0x000fc60003000000 */
[----:B------:R1:W5:Y:S02]  /*1110*/  @P4 LDG.E.EL R36, desc[UR6][R34.64] ;  /* 0x0000000622244981 */ /* 0x000364000c2e1900 */
[----:B------:R-:W-:Y:S01]  /*1120*/  FADD R64, R64, R43 ;  /* 0x0000002b40407221 */ /* 0x000fe20000000000 */
[----:B------:R-:W-:Y:S01]  /*1130*/  HFMA2.MMA R43, -RZ, RZ, 0, 0 ;  /* 0x00000000ff2b7435 */ /* 0x000fe200000001ff */
[----:B0-----:R-:W-:Y:S02]  /*1140*/  IADD3 R41, R25, R24, RZ ;  /* 0x0000001819297210 */ /* 0x001fe40007ffe0ff */
[----:B------:R-:W-:Y:S01]  /*1150*/  SEL R75, R42, RZ, P6 ;  /* 0x000000ff2a4b7207 */ /* 0x000fe20003000000 */
[----:B-1----:R-:W-:Y:S01]  /*1160*/  IMAD.IADD R35, R23, 0x1, R24 ;  /* 0x0000000117237824 */ /* 0x002fe200078e0218 */
[----:B------:R-:W-:Y:S01]  /*1170*/  MOV R42, RZ ;  /* 0x000000ff002a7202 */ /* 0x000fe20000000f00 */
[----:B------:R-:W-:Y:S01]  /*1180*/  IMAD.WIDE R40, R41, 0x4, R38 ;  /* 0x0000000429287825 */ /* 0x000fe200078e0226 */
[----:B------:R-:W-:-:S03]  /*1190*/  SEL R62, R62, RZ, P5 ;  /* 0x000000ff3e3e7207 */ /* 0x000fc60002800000 */
[----:B------:R-:W-:Y:S01]  /*11a0*/  IMAD.WIDE R34, R35, 0x4, R38 ;  /* 0x0000000423227825 */ /* 0x000fe200078e0226 */
[----:B------:R0:W5:Y:S01]  /*11b0*/  @P4 LDG.E.EL R43, desc[UR6][R40.64] ;  /* 0x00000006282b4981 */ /* 0x000162000c2e1900 */
[----:B------:R-:W-:-:S03]  /*11c0*/  SEL R66, R66, RZ, P5 ;  /* 0x000000ff42427207 */ /* 0x000fc60002800000 */
[----:B------:R1:W5:Y:S01]  /*11d0*/  @P4 LDG.E.EL R42, desc[UR6][R34.64] ;  /* 0x00000006222a4981 */ /* 0x000362000c2e1900 */
[----:B------:R-:W-:Y:S01]  /*11e0*/  SEL R59, R59, RZ, P5 ;  /* 0x000000ff3b3b7207 */ /* 0x000fe20002800000 */
[----:B------:R-:W-:Y:S01]  /*11f0*/  FADD R66, R66, R75 ;  /* 0x0000004b42427221 */ /* 0x000fe20000000000 */
[----:B0-----:R-:W-:Y:S02]  /*1200*/  IADD3 R41, R2, R24, RZ ;  /* 0x0000001802297210 */ /* 0x001fe40007ffe0ff */
[----:B------:R-:W-:Y:S01]  /*1210*/  SEL R68, R68, RZ, P6 ;  /* 0x000000ff44447207 */ /* 0x000fe20003000000 */
[----:B-1----:R-:W-:Y:S01]  /*1220*/  IMAD.IADD R35, R15, 0x1, R24 ;  /* 0x000000010f237824 */ /* 0x002fe200078e0218 */
[----:B------:R-:W-:-:S03]  /*1230*/  SEL R75, R70, RZ, P6 ;  /* 0x000000ff464b7207 */ /* 0x000fc60003000000 */
[----:B------:R-:W-:Y:S01]  /*1240*/  FADD R68, R59, R68 ;  /* 0x000000443b447221 */ /* 0x000fe20000000000 */
[----:B------:R-:W-:Y:S01]  /*1250*/  HFMA2.MMA R59, -RZ, RZ, 0, 0 ;  /* 0x00000000ff3b7435 */ /* 0x000fe200000001ff */
[----:B------:R-:W-:-:S04]  /*1260*/  IMAD.WIDE R40, R41, 0x4, R38 ;  /* 0x0000000429287825 */ /* 0x000fc800078e0226 */
[----:B------:R-:W-:Y:S01]  /*1270*/  FADD R70, R62, R75 ;  /* 0x0000004b3e467221 */ /* 0x000fe20000000000 */
[----:B------:R-:W-:Y:S01]  /*1280*/  MOV R62, RZ ;  /* 0x000000ff003e7202 */ /* 0x000fe20000000f00 */
[----:B------:R-:W-:Y:S01]  /*1290*/  IMAD.WIDE R34, R35, 0x4, R38 ;  /* 0x0000000423227825 */ /* 0x000fe200078e0226 */
[----:B------:R-:W-:Y:S02]  /*12a0*/  SEL R32, R32, RZ, P5 ;  /* 0x000000ff20207207 */ /* 0x000fe40002800000 */
[----:B------:R0:W5:Y:S04]  /*12b0*/  @P4 LDG.E.EL R59, desc[UR6][R40.64] ;  /* 0x00000006283b4981 */ /* 0x000168000c2e1900 */
[----:B------:R1:W5:Y:S01]  /*12c0*/  @P4 LDG.E.EL R62, desc[UR6][R34.64] ;  /* 0x00000006223e4981 */ /* 0x000362000c2e1900 */
[----:B------:R-:W-:-:S02]  /*12d0*/  SEL R75, R72, RZ, P6 ;  /* 0x000000ff484b7207 */ /* 0x000fc40003000000 */
[----:B0-----:R-:W-:-:S03]  /*12e0*/  IADD3 R41, R19, R24, RZ ;  /* 0x0000001813297210 */ /* 0x001fc60007ffe0ff */
[----:B------:R-:W-:Y:S01]  /*12f0*/  FADD R72, R32, R75 ;  /* 0x0000004b20487221 */ /* 0x000fe20000000000 */
[----:B------:R-:W-:Y:S01]  /*1300*/  HFMA2.MMA R32, -RZ, RZ, 0, 0 ;  /* 0x00000000ff207435 */ /* 0x000fe200000001ff */
[----:B-1----:R-:W-:Y:S01]  /*1310*/  IMAD.IADD R35, R17, 0x1, R24 ;  /* 0x0000000111237824 */ /* 0x002fe200078e0218 */
[----:B------:R-:W-:Y:S02]  /*1320*/  SEL R75, R20, RZ, P6 ;  /* 0x000000ff144b7207 */ /* 0x000fe40003000000 */
[----:B------:R-:W-:Y:S01]  /*1330*/  MOV R20, RZ ;  /* 0x000000ff00147202 */ /* 0x000fe20000000f00 */
[--C-:B------:R-:W-:Y:S01]  /*1340*/  IMAD.WIDE R34, R35, 0x4, R38.reuse ;  /* 0x0000000423227825 */ /* 0x100fe200078e0226 */
[----:B------:R-:W-:Y:S02]  /*1350*/  SEL R74, R74, RZ, P5 ;  /* 0x000000ff4a4a7207 */ /* 0x000fe40002800000 */
[----:B------:R-:W-:Y:S01]  /*1360*/  SEL R30, R30, RZ, P5 ;  /* 0x000000ff1e1e7207 */ /* 0x000fe20002800000 */
[----:B------:R-:W-:Y:S01]  /*1370*/  IMAD.WIDE R40, R41, 0x4, R38 ;  /* 0x0000000429287825 */ /* 0x000fe200078e0226 */
[----:B------:R-:W-:-:S03]  /*1380*/  SEL R71, R71, RZ, P6 ;  /* 0x000000ff47477207 */ /* 0x000fc60003000000 */
[----:B------:R-:W-:Y:S01]  /*1390*/  FADD R74, R74, R75 ;  /* 0x0000004b4a4a7221 */ /* 0x000fe20000000000 */
[----:B------:R-:W5:Y:S01]  /*13a0*/  @P4 LDG.E.EL R20, desc[UR6][R34.64] ;  /* 0x0000000622144981 */ /* 0x000f62000c2e1900 */
[----:B------:R-:W-:-:S03]  /*13b0*/  FADD R75, R30, R71 ;  /* 0x000000471e4b7221 */ /* 0x000fc60000000000 */
[----:B------:R0:W5:Y:S01]  /*13c0*/  @P4 LDG.E.EL R32, desc[UR6][R40.64] ;  /* 0x0000000628204981 */ /* 0x000162000c2e1900 */
[----:B------:R-:W-:Y:S01]  /*13d0*/  HFMA2.MMA R30, -RZ, RZ, 0, 0 ;  /* 0x00000000ff1e7435 */ /* 0x000fe200000001ff */
[----:B------:R-:W-:Y:S01]  /*13e0*/  IMAD.IADD R71, R8, 0x1, R24 ;  /* 0x0000000108477824 */ /* 0x000fe200078e0218 */
[----:B0-----:R-:W-:-:S05]  /*13f0*/  IADD3 R41, R33, R24, RZ ;  /* 0x0000001821297210 */ /* 0x001fca0007ffe0ff */
[----:B------:R-:W-:-:S04]  /*1400*/  IMAD.WIDE R40, R41, 0x4, R38 ;  /* 0x0000000429287825 */ /* 0x000fc800078e0226 */
[----:B------:R-:W-:Y:S01]  /*1410*/  IMAD.WIDE R34, R71, 0x4, R38 ;  /* 0x0000000447227825 */ /* 0x000fe200078e0226 */
[----:B------:R0:W5:Y:S01]  /*1420*/  @P4 LDG.E.EL R30, desc[UR6][R40.64] ;  /* 0x00000006281e4981 */ /* 0x000162000c2e1900 */
[----:B------:R-:W-:-:S05]  /*1430*/  SEL R71, R26, RZ, P3 ;  /* 0x000000ff1a477207 */ /* 0x000fca0001800000 */
[----:B------:R-:W-:Y:S01]  /*1440*/  FADD R26, R28, R71 ;  /* 0x000000471c1a7221 */ /* 0x000fe20000000000 */
[----:B------:R-:W-:Y:S01]  /*1450*/  IADD3 R71, R11, R24, RZ ;  /* 0x000000180b477210 */ /* 0x000fe20007ffe0ff */
[----:B0-----:R-:W-:Y:S01]  /*1460*/  IMAD.IADD R41, R31, 0x1, R24 ;  /* 0x000000011f297824 */ /* 0x001fe200078e0218 */
[----:B------:R-:W-:-:S03]  /*1470*/  MOV R24, RZ ;  /* 0x000000ff00187202 */ /* 0x000fc60000000f00 */
[----:B------:R-:W-:-:S05]  /*1480*/  IMAD.WIDE R40, R41, 0x4, R38 ;  /* 0x0000000429287825 */ /* 0x000fca00078e0226 */
[----:B------:R-:W5:Y:S01]  /*1490*/  @P4 LDG.E.EL R24, desc[UR6][R40.64] ;  /* 0x0000000628184981 */ /* 0x000f62000c2e1900 */
[----:B------:R-:W-:Y:S01]  /*14a0*/  SEL R55, R55, RZ, P5 ;  /* 0x000000ff37377207 */ /* 0x000fe20002800000 */
[----:B------:R-:W-:-:S04]  /*14b0*/  HFMA2.MMA R28, -RZ, RZ, 0, 0 ;  /* 0x00000000ff1c7435 */ /* 0x000fc800000001ff */
[----:B------:R-:W-:Y:S01]  /*14c0*/  FADD R55, R55, R76 ;  /* 0x0000004c37377221 */ /* 0x000fe20000000000 */
[----:B------:R-:W-:Y:S02]  /*14d0*/  SEL R76, R61, RZ, P3 ;  /* 0x000000ff3d4c7207 */ /* 0x000fe40001800000 */
[----:B------:R-:W-:Y:S02]  /*14e0*/  MOV R61, RZ ;  /* 0x000000ff003d7202 */ /* 0x000fe40000000f00 */
[----:B------:R-:W-:-:S04]  /*14f0*/  SEL R14, R14, RZ, P3 ;  /* 0x000000ff0e0e7207 */ /* 0x000fc80001800000 */
[----:B------:R0:W5:Y:S01]  /*1500*/  @P4 LDG.E.EL R61, desc[UR6][R34.64] ;  /* 0x00000006223d4981 */ /* 0x000162000c2e1900 */
[----:B------:R-:W-:Y:S02]  /*1510*/  ISETP.GE.AND P6, PT, R12, 0x121, PT ;  /* 0x000001210c00780c */ /* 0x000fe40003fc6270 */
[----:B------:R-:W-:Y:S01]  /*1520*/  ISETP.LT.U32.AND P5, PT, R45, 0x131, P1 ;  /* 0x000001312d00780c */ /* 0x000fe20000fa1070 */
[----:B------:R-:W-:Y:S01]  /*1530*/  FADD R63, R63, R14 ;  /* 0x0000000e3f3f7221 */ /* 0x000fe20000000000 */
[----:B------:R-:W-:Y:S01]  /*1540*/  SEL R69, R69, RZ, P3 ;  /* 0x000000ff45457207 */ /* 0x000fe20001800000 */
[----:B0-----:R-:W-:Y:S01]  /*1550*/  IMAD.WIDE R34, R71, 0x4, R38 ;  /* 0x0000000447227825 */ /* 0x001fe200078e0226 */
[----:B------:R-:W-:-:S04]  /*1560*/  HFMA2.MMA R14, -RZ, RZ, 0, 0 ;  /* 0x00000000ff0e7435 */ /* 0x000fc800000001ff */
[----:B------:R0:W5:Y:S01]  /*1570*/  @P4 LDG.E.EL R28, desc[UR6][R34.64] ;  /* 0x00000006221c4981 */ /* 0x000162000c2e1900 */
[----:B------:R-:W-:Y:S01]  /*1580*/  FADD R22, R22, R69 ;  /* 0x0000004516167221 */ /* 0x000fe20000000000 */
[----:B------:R-:W-:Y:S01]  /*1590*/  IMAD.MOV.U32 R69, RZ, RZ, RZ ;  /* 0x000000ffff457224 */ /* 0x000fe200078e00ff */
[----:B------:R-:W-:Y:S02]  /*15a0*/  SEL R41, R0, RZ, P3 ;  /* 0x000000ff00297207 */ /* 0x000fe40001800000 */
[----:B0-----:R-:W-:-:S03]  /*15b0*/  IADD3 R35, R12, R5, RZ ;  /* 0x000000050c237210 */ /* 0x001fc60007ffe0ff */
[----:B------:R-:W-:Y:S01]  /*15c0*/  FADD R56, R56, R41 ;  /* 0x0000002938387221 */ /* 0x000fe20000000000 */
[----:B------:R-:W-:Y:S01]  /*15d0*/  SEL R0, R67, RZ, P3 ;  /* 0x000000ff43007207 */ /* 0x000fe20001800000 */
[----:B------:R-:W-:Y:S01]  /*15e0*/  IMAD.WIDE R34, R35, 0x4, R38 ;  /* 0x0000000423227825 */ /* 0x000fe200078e0226 */
[----:B------:R-:W-:Y:S01]  /*15f0*/  IADD3 R41, R12, R21, RZ ;  /* 0x000000150c297210 */ /* 0x000fe20007ffe0ff */
[----:B------:R-:W-:-:S03]  /*1600*/  HFMA2.MMA R71, -RZ, RZ, 0, 0 ;  /* 0x00000000ff477435 */ /* 0x000fc600000001ff */
[----:B------:R-:W5:Y:S01]  /*1610*/  @!P6 LDG.E.EL R14, desc[UR6][R34.64] ;  /* 0x00000006220ee981 */ /* 0x000f62000c2e1900 */
[----:B------:R-:W-:-:S03]  /*1620*/  FADD R55, R55, R0 ;  /* 0x0000000037377221 */ /* 0x000fc60000000000 */
[----:B------:R0:W5:Y:S01]  /*1630*/  @P5 LDG.E.EL R69, desc[UR6][R34.64] ;  /* 0x0000000622455981 */ /* 0x000162000c2e1900 */
[----:B------:R-:W-:Y:S01]  /*1640*/  MOV R0, RZ ;  /* 0x000000ff00007202 */ /* 0x000fe20000000f00 */
[----:B------:R-:W-:Y:S01]  /*1650*/  IMAD.WIDE R40, R41, 0x4, R38 ;  /* 0x0000000429287825 */ /* 0x000fe200078e0226 */
[----:B------:R-:W-:-:S04]  /*1660*/  SEL R50, R50, RZ, P3 ;  /* 0x000000ff32327207 */ /* 0x000fc80001800000 */
[----:B------:R-:W5:Y:S01]  /*1670*/  @!P6 LDG.E.EL R0, desc[UR6][R40.64] ;  /* 0x000000062800e981 */ /* 0x000f62000c2e1900 */
[----:B0-----:R-:W-:Y:S01]  /*1680*/  SEL R34, R3, RZ, P3 ;  /* 0x000000ff03227207 */ /* 0x001fe20001800000 */
[----:B------:R-:W-:Y:S01]  /*1690*/  IMAD.IADD R35, R12, 0x1, R10 ;  /* 0x000000010c237824 */ /* 0x000fe200078e020a */
[----:B------:R-:W-:Y:S01]  /*16a0*/  SEL R3, R16, RZ, P3 ;  /* 0x000000ff10037207 */ /* 0x000fe20001800000 */
[----:B------:R-:W-:Y:S01]  /*16b0*/  HFMA2.MMA R16, -RZ, RZ, 0, 0 ;  /* 0x00000000ff107435 */ /* 0x000fe200000001ff */
[----:B------:R0:W5:Y:S01]  /*16c0*/  @P5 LDG.E.EL R71, desc[UR6][R40.64] ;  /* 0x0000000628475981 */ /* 0x000162000c2e1900 */
[----:B------:R-:W-:Y:S02]  /*16d0*/  FADD R57, R57, R34 ;  /* 0x0000002239397221 */ /* 0x000fe40000000000 */
[----:B------:R-:W-:Y:S01]  /*16e0*/  FADD R60, R60, R3 ;  /* 0x000000033c3c7221 */ /* 0x000fe20000000000 */
[----:B------:R-:W-:Y:S01]  /*16f0*/  MOV R3, RZ ;  /* 0x000000ff00037202 */ /* 0x000fe20000000f00 */
[----:B------:R-:W-:-:S04]  /*1700*/  IMAD.WIDE R34, R35, 0x4, R38 ;  /* 0x0000000423227825 */ /* 0x000fc800078e0226 */
[----:B------:R-:W-:Y:S01]  /*1710*/  FADD R73, R73, R50 ;  /* 0x0000003249497221 */ /* 0x000fe20000000000 */
[----:B0-----:R-:W-:Y:S01]  /*1720*/  IADD3 R41, R12, R25, RZ ;  /* 0x000000190c297210 */ /* 0x001fe20007ffe0ff */
[----:B------:R-:W5:Y:S01]  /*1730*/  @!P6 LDG.E.EL R3, desc[UR6][R34.64] ;  /* 0x000000062203e981 */ /* 0x000f62000c2e1900 */
[----:B------:R-:W-:Y:S01]  /*1740*/  IMAD.MOV.U32 R50, RZ, RZ, RZ ;  /* 0x000000ffff327224 */ /* 0x000fe200078e00ff */
[----:B------:R-:W-:Y:S02]  /*1750*/  MOV R67, RZ ;  /* 0x000000ff00437202 */ /* 0x000fe40000000f00 */
[----:B------:R0:W5:Y:S01]  /*1760*/  @P5 LDG.E.EL R16, desc[UR6][R34.64] ;  /* 0x0000000622105981 */ /* 0x000162000c2e1900 */
[----:B------:R-:W-:Y:S01]  /*1770*/  SEL R49, R49, RZ, P3 ;  /* 0x000000ff31317207 */ /* 0x000fe20001800000 */
[----:B------:R-:W-:Y:S01]  /*1780*/  IMAD.WIDE R40, R41, 0x4, R38 ;  /* 0x0000000429287825 */ /* 0x000fe200078e0226 */
[----:B0-----:R-:W-:-:S03]  /*1790*/  SEL R35, R18, RZ, P3 ;  /* 0x000000ff12237207 */ /* 0x001fc60001800000 */
[----:B------:R-:W-:Y:S01]  /*17a0*/  FADD R68, R68, R49 ;  /* 0x0000003144447221 */ /* 0x000fe20000000000 */
[----:B------:R-:W5:Y:S01]  /*17b0*/  @!P6 LDG.E.EL R50, desc[UR6][R40.64] ;  /* 0x000000062832e981 */ /* 0x000f62000c2e1900 */
[----:B------:R-:W-:Y:S01]  /*17c0*/  HFMA2.MMA R49, -RZ, RZ, 0, 0 ;  /* 0x00000000ff317435 */ /* 0x000fe200000001ff */
[----:B------:R-:W-:Y:S02]  /*17d0*/  FADD R66, R66, R35 ;  /* 0x0000002342427221 */ /* 0x000fe40000000000 */
[----:B------:R0:W5:Y:S01]  /*17e0*/  @P5 LDG.E.EL R67, desc[UR6][R40.64] ;  /* 0x0000000628435981 */ /* 0x000162000c2e1900 */
[----:B------:R-:W-:Y:S01]  /*17f0*/  IADD3 R35, R12, R23, RZ ;  /* 0x000000170c237210 */ /* 0x000fe20007ffe0ff */
[----:B------:R-:W-:Y:S01]  /*1800*/  IMAD.MOV.U32 R18, RZ, RZ, RZ ;  /* 0x000000ffff127224 */ /* 0x000fe200078e00ff */
[----:B------:R-:W-:-:S03]  /*1810*/  SEL R65, R65, RZ, P3 ;  /* 0x000000ff41417207 */ /* 0x000fc60001800000 */
[----:B------:R-:W-:Y:S01]  /*1820*/  IMAD.WIDE R34, R35, 0x4, R38 ;  /* 0x0000000423227825 */ /* 0x000fe200078e0226 */
[----:B0-----:R-:W-:Y:S01]  /*1830*/  SEL R41, R44, RZ, P3 ;  /* 0x000000ff2c297207 */ /* 0x001fe20001800000 */
[----:B------:R-:W-:Y:S02]  /*1840*/  HFMA2.MMA R44, -RZ, RZ, 0, 0 ;  /* 0x00000000ff2c7435 */ /* 0x000fe400000001ff */
[----:B------:R-:W-:Y:S01]  /*1850*/  FADD R64, R64, R65 ;  /* 0x0000004140407221 */ /* 0x000fe20000000000 */
[----:B------:R-:W5:Y:S01]  /*1860*/  @!P6 LDG.E.EL R49, desc[UR6][R34.64] ;  /* 0x000000062231e981 */ /* 0x000f62000c2e1900 */
[----:B------:R-:W-:Y:S01]  /*1870*/  FADD R70, R70, R41 ;  /* 0x0000002946467221 */ /* 0x000fe20000000000 */
[----:B------:R-:W-:Y:S02]  /*1880*/  IADD3 R41, R12, R2, RZ ;  /* 0x000000020c297210 */ /* 0x000fe40007ffe0ff */
[----:B------:R3:W5:Y:S01]  /*1890*/  @P5 LDG.E.EL R18, desc[UR6][R34.64] ;  /* 0x0000000622125981 */ /* 0x000762000c2e1900 */
[----:B--2---:R-:W-:-:S02]  /*18a0*/  SEL R65, R48, RZ, P3 ;  /* 0x000000ff30417207 */ /* 0x004fc40001800000 */
[----:B----4-:R-:W-:Y:S01]  /*18b0*/  SEL R47, R47, RZ, P3 ;  /* 0x000000ff2f2f7207 */ /* 0x010fe20001800000 */
[----:B------:R-:W-:Y:S01]  /*18c0*/  IMAD.WIDE R40, R41, 0x4, R38 ;  /* 0x0000000429287825 */ /* 0x000fe200078e0226 */
[----:B------:R-:W-:Y:S02]  /*18d0*/  MOV R48, RZ ;  /* 0x000000ff00307202 */ /* 0x000fe40000000f00 */
[----:B---3--:R-:W-:Y:S01]  /*18e0*/  SEL R34, R51, RZ, P3 ;  /* 0x000000ff33227207 */ /* 0x008fe20001800000 */
[----:B------:R-:W-:Y:S01]  /*18f0*/  HFMA2.MMA R51, -RZ, RZ, 0, 0 ;  /* 0x00000000ff337435 */ /* 0x000fe200000001ff */
[----:B------:R-:W-:Y:S02]  /*1900*/  IMAD.IADD R35, R12, 0x1, R15 ;  /* 0x000000010c237824 */ /* 0x000fe400078e020f */
[----:B------:R-:W-:Y:S01]  /*1910*/  FADD R74, R74, R47 ;  /* 0x0000002f4a4a7221 */ /* 0x000fe20000000000 */
[----:B------:R-:W-:Y:S01]  /*1920*/  MOV R47, RZ ;  /* 0x000000ff002f7202 */ /* 0x000fe20000000f00 */
[----:B------:R-:W-:Y:S01]  /*1930*/  FADD R75, R75, R34 ;  /* 0x000000224b4b7221 */ /* 0x000fe20000000000 */
[----:B------:R-:W2:Y:S01]  /*1940*/  @!P6 LDG.E.EL R48, desc[UR6][R40.64] ;  /* 0x000000062830e981 */ /* 0x000ea2000c2e1900 */
[----:B------:R-:W-:-:S03]  /*1950*/  IMAD.WIDE R34, R35, 0x4, R38 ;  /* 0x0000000423227825 */ /* 0x000fc600078e0226 */
[----:B------:R0:W3:Y:S01]  /*1960*/  @P5 LDG.E.EL R44, desc[UR6][R40.64] ;  /* 0x00000006282c5981 */ /* 0x0000e2000c2e1900 */
[----:B-----5:R-:W-:Y:S01]  /*1970*/  SEL R46, R46, RZ, P4 ;  /* 0x000000ff2e2e7207 */ /* 0x020fe20002000000 */
[----:B------:R-:W-:Y:S02]  /*1980*/  FADD R77, R77, R76 ;  /* 0x0000004c4d4d7221 */ /* 0x000fe40000000000 */
[----:B------:R-:W4:Y:S04]  /*1990*/  @!P6 LDG.E.EL R47, desc[UR6][R34.64] ;  /* 0x00000006222fe981 */ /* 0x000f28000c2e1900 */
[----:B------:R1:W5:Y:S01]  /*19a0*/  @P5 LDG.E.EL R51, desc[UR6][R34.64] ;  /* 0x0000000622335981 */ /* 0x000362000c2e1900 */
[----:B0-----:R-:W-:Y:S01]  /*19b0*/  SEL R41, R58, RZ, P4 ;  /* 0x000000ff3a297207 */ /* 0x001fe20002000000 */
[----:B------:R-:W-:-:S04]  /*19c0*/  FADD R72, R72, R65 ;  /* 0x0000004148487221 */ /* 0x000fc80000000000 */
[----:B------:R-:W-:Y:S01]  /*19d0*/  FADD R26, R26, R41 ;  /* 0x000000291a1a7221 */ /* 0x000fe20000000000 */
[----:B------:R-:W-:Y:S01]  /*19e0*/  IADD3 R41, R12, R19, RZ ;  /* 0x000000130c297210 */ /* 0x000fe20007ffe0ff */
[----:B------:R-:W-:Y:S01]  /*19f0*/  FADD R77, R77, R46 ;  /* 0x0000002e4d4d7221 */ /* 0x000fe20000000000 */
[----:B------:R-:W-:Y:S01]  /*1a00*/  IMAD.MOV.U32 R46, RZ, RZ, RZ ;  /* 0x000000ffff2e7224 */ /* 0x000fe200078e00ff */
[----:B------:R-:W-:Y:S02]  /*1a10*/  MOV R65, RZ ;  /* 0x000000ff00417202 */ /* 0x000fe40000000f00 */
[----:B-1----:R-:W-:Y:S02]  /*1a20*/  SEL R34, R37, RZ, P4 ;  /* 0x000000ff25227207 */ /* 0x002fe40002000000 */
[----:B------:R-:W-:Y:S01]  /*1a30*/  SEL R35, R54, RZ, P4 ;  /* 0x000000ff36237207 */ /* 0x000fe20002000000 */
[----:B------:R-:W-:Y:S01]  /*1a40*/  IMAD.WIDE R40, R41, 0x4, R38 ;  /* 0x0000000429287825 */ /* 0x000fe200078e0226 */
[----:B------:R-:W-:-:S03]  /*1a50*/  HFMA2.MMA R37, -RZ, RZ, 0, 0 ;  /* 0x00000000ff257435 */ /* 0x000fc600000001ff */
[----:B------:R-:W-:Y:S01]  /*1a60*/  FADD R22, R22, R35 ;  /* 0x0000002316167221 */ /* 0x000fe20000000000 */
[----:B------:R-:W-:Y:S01]  /*1a70*/  IADD3 R35, R12, R17, RZ ;  /* 0x000000110c237210 */ /* 0x000fe20007ffe0ff */
[----:B------:R-:W-:Y:S01]  /*1a80*/  FADD R63, R63, R34 ;  /* 0x000000223f3f7221 */ /* 0x000fe20000000000 */
[----:B------:R-:W-:Y:S01]  /*1a90*/  IMAD.MOV.U32 R54, RZ, RZ, RZ ;  /* 0x000000ffff367224 */ /* 0x000fe200078e00ff */
[----:B------:R-:W2:Y:S02]  /*1aa0*/  @!P6 LDG.E.EL R46, desc[UR6][R40.64] ;  /* 0x00000006282ee981 */ /* 0x000ea4000c2e1900 */
[----:B------:R-:W-:Y:S02]  /*1ab0*/  IMAD.WIDE R34, R35, 0x4, R38 ;  /* 0x0000000423227825 */ /* 0x000fe400078e0226 */
[----:B------:R0:W2:Y:S01]  /*1ac0*/  @P5 LDG.E.EL R65, desc[UR6][R40.64] ;  /* 0x0000000628415981 */ /* 0x0000a2000c2e1900 */
[----:B------:R-:W-:-:S03]  /*1ad0*/  SEL R53, R53, RZ, P4 ;  /* 0x000000ff35357207 */ /* 0x000fc60002000000 */
[----:B------:R-:W2:Y:S01]  /*1ae0*/  @!P6 LDG.E.EL R37, desc[UR6][R34.64] ;  /* 0x000000062225e981 */ /* 0x000ea2000c2e1900 */
[----:B------:R-:W-:Y:S01]  /*1af0*/  SEL R36, R36, RZ, P4 ;  /* 0x000000ff24247207 */ /* 0x000fe20002000000 */
[----:B------:R-:W-:Y:S01]  /*1b00*/  FADD R53, R56, R53 ;  /* 0x0000003538357221 */ /* 0x000fe20000000000 */
[----:B0-----:R-:W-:Y:S01]  /*1b10*/  IADD3 R41, R12, R33, RZ ;  /* 0x000000210c297210 */ /* 0x001fe20007ffe0ff */
[----:B------:R-:W-:Y:S01]  /*1b20*/  HFMA2.MMA R56, -RZ, RZ, 0, 0 ;  /* 0x00000000ff387435 */ /* 0x000fe200000001ff */
[----:B------:R0:W2:Y:S01]  /*1b30*/  @P5 LDG.E.EL R54, desc[UR6][R34.64] ;  /* 0x0000000622365981 */ /* 0x0000a2000c2e1900 */
[----:B------:R-:W-:Y:S01]  /*1b40*/  FADD R55, R55, R36 ;  /* 0x0000002437377221 */ /* 0x000fe20000000000 */
[----:B------:R-:W-:Y:S01]  /*1b50*/  MOV R36, RZ ;  /* 0x000000ff00247202 */ /* 0x000fe20000000f00 */
[----:B------:R-:W-:Y:S01]  /*1b60*/  IMAD.WIDE R40, R41, 0x4, R38 ;  /* 0x0000000429287825 */ /* 0x000fe200078e0226 */
[----:B------:R-:W-:-:S04]  /*1b70*/  HFMA2.MMA R58, -RZ, RZ, 0, 0 ;  /* 0x00000000ff3a7435 */ /* 0x000fc800000001ff */
[----:B------:R-:W2:Y:S04]  /*1b80*/  @!P6 LDG.E.EL R36, desc[UR6][R40.64] ;  /* 0x000000062824e981 */ /* 0x000ea8000c2e1900 */
[----:B------:R1:W2:Y:S01]  /*1b90*/  @P5 LDG.E.EL R56, desc[UR6][R40.64] ;  /* 0x0000000628385981 */ /* 0x0002a2000c2e1900 */
[----:B0-----:R-:W-:Y:S01]  /*1ba0*/  SEL R34, R43, RZ, P4 ;  /* 0x000000ff2b227207 */ /* 0x001fe20002000000 */
[----:B------:R-:W-:Y:S01]  /*1bb0*/  IMAD.IADD R43, R12, 0x1, R8 ;  /* 0x000000010c2b7824 */ /* 0x000fe200078e0208 */
[----:B------:R-:W-:-:S03]  /*1bc0*/  SEL R35, R42, RZ, P4 ;  /* 0x000000ff2a237207 */ /* 0x000fc60002000000 */
[----:B------:R-:W-:Y:S01]  /*1bd0*/  FADD R57, R57, R34 ;  /* 0x0000002239397221 */ /* 0x000fe20000000000 */
[----:B------:R-:W-:-:S04]  /*1be0*/  IMAD.WIDE R42, R43, 0x4, R38 ;  /* 0x000000042b2a7825 */ /* 0x000fc800078e0226 */
[----:B------:R-:W-:Y:S01]  /*1bf0*/  FADD R60, R60, R35 ;  /* 0x000000233c3c7221 */ /* 0x000fe20000000000 */
[----:B------:R-:W-:Y:S01]  /*1c00*/  MOV R35, RZ ;  /* 0x000000ff00237202 */ /* 0x000fe20000000f00 */
[----:B------:R-:W2:Y:S05]  /*1c10*/  @P5 LDG.E.EL R58, desc[UR6][R42.64] ;  /* 0x000000062a3a5981 */ /* 0x000eaa000c2e1900 */
[----:B------:R0:W2:Y:S01]  /*1c20*/  @!P6 LDG.E.EL R35, desc[UR6][R42.64] ;  /* 0x000000062a23e981 */ /* 0x0000a2000c2e1900 */
[----:B------:R-:W-:Y:S02]  /*1c30*/  SEL R34, R59, RZ, P4 ;  /* 0x000000ff3b227207 */ /* 0x000fe40002000000 */
[----:B-1----:R-:W-:-:S03]  /*1c40*/  SEL R41, R62, RZ, P4 ;  /* 0x000000ff3e297207 */ /* 0x002fc60002000000 */
[----:B------:R-:W-:Y:S02]  /*1c50*/  FADD R62, R73, R34 ;  /* 0x00000022493e7221 */ /* 0x000fe40000000000 */
[----:B------:R-:W-:Y:S01]  /*1c60*/  FADD R64, R64, R41 ;  /* 0x0000002940407221 */ /* 0x000fe20000000000 */
[----:B------:R-:W-:Y:S01]  /*1c70*/  IADD3 R41, R12, R11, RZ ;  /* 0x0000000b0c297210 */ /* 0x000fe20007ffe0ff */
[----:B------:R-:W-:Y:S01]  /*1c80*/  IMAD.MOV.U32 R34, RZ, RZ, RZ ;  /* 0x000000ffff227224 */ /* 0x000fe200078e00ff */
[----:B------:R-:W-:-:S03]  /*1c90*/  MOV R59, RZ ;  /* 0x000000ff003b7202 */ /* 0x000fc60000000f00 */
[----:B------:R-:W-:-:S05]  /*1ca0*/  IMAD.WIDE R40, R41, 0x4, R38 ;  /* 0x0000000429287825 */ /* 0x000fca00078e0226 */
[----:B------:R-:W2:Y:S04]  /*1cb0*/  @!P6 LDG.E.EL R34, desc[UR6][R40.64] ;  /* 0x000000062822e981 */ /* 0x000ea8000c2e1900 */
[----:B------:R1:W2:Y:S01]  /*1cc0*/  @P5 LDG.E.EL R59, desc[UR6][R40.64] ;  /* 0x00000006283b5981 */ /* 0x0002a2000c2e1900 */
[----:B------:R-:W-:-:S05]  /*1cd0*/  SEL R73, R20, RZ, P4 ;  /* 0x000000ff14497207 */ /* 0x000fca0002000000 */
[----:B------:R-:W-:Y:S01]  /*1ce0*/  FADD R68, R68, R73 ;  /* 0x0000004944447221 */ /* 0x000fe20000000000 */
[----:B------:R-:W-:Y:S02]  /*1cf0*/  IADD3 R73, R12, R29, RZ ;  /* 0x0000001d0c497210 */ /* 0x000fe40007ffe0ff */
[----:B0-----:R-:W-:Y:S01]  /*1d00*/  SEL R43, R32, RZ, P4 ;  /* 0x000000ff202b7207 */ /* 0x001fe20002000000 */
[----:B------:R-:W-:Y:S02]  /*1d10*/  HFMA2.MMA R32, -RZ, RZ, 0, 0 ;  /* 0x00000000ff207435 */ /* 0x000fe400000001ff */
[----:B-1----:R-:W-:-:S04]  /*1d20*/  IMAD.WIDE R40, R73, 0x4, R38 ;  /* 0x0000000449287825 */ /* 0x002fc800078e0226 */
[----:B------:R-:W-:Y:S01]  /*1d30*/  FADD R66, R66, R43 ;  /* 0x0000002b42427221 */ /* 0x000fe20000000000 */
[----:B------:R-:W-:-:S04]  /*1d40*/  IMAD R43, R13, 0x121, R12 ;  /* 0x000001210d2b7824 */ /* 0x000fc800078e020c */
[----:B------:R-:W-:Y:S01]  /*1d50*/  IMAD.WIDE R42, R43, 0x4, R38 ;  /* 0x000000042b2a7825 */ /* 0x000fe200078e0226 */
[----:B------:R-:W-:-:S04]  /*1d60*/  SEL R73, R30, RZ, P4 ;  /* 0x000000ff1e497207 */ /* 0x000fc80002000000 */
[----:B------:R0:W2:Y:S01]  /*1d70*/  @!P6 LDG.E.EL R32, desc[UR6][R42.64] ;  /* 0x000000062a20e981 */ /* 0x0000a2000c2e1900 */
[----:B------:R-:W-:Y:S01]  /*1d80*/  FADD R70, R70, R73 ;  /* 0x0000004946467221 */ /* 0x000fe20000000000 */
[----:B------:R-:W-:Y:S02]  /*1d90*/  IADD3 R73, R12, R27, RZ ;  /* 0x0000001b0c497210 */ /* 0x000fe40007ffe0ff */
[----:B------:R-:W-:-:S03]  /*1da0*/  MOV R30, RZ ;  /* 0x000000ff001e7202 */ /* 0x000fc60000000f00 */
[----:B0-----:R-:W-:-:S05]  /*1db0*/  IMAD.WIDE R42, R73, 0x4, R38 ;  /* 0x00000004492a7825 */ /* 0x001fca00078e0226 */
[----:B------:R0:W2:Y:S01]  /*1dc0*/  @!P6 LDG.E.EL R30, desc[UR6][R42.64] ;  /* 0x000000062a1ee981 */ /* 0x0000a2000c2e1900 */
[----:B------:R-:W-:-:S05]  /*1dd0*/  SEL R24, R24, RZ, P4 ;  /* 0x000000ff18187207 */ /* 0x000fca0002000000 */
[----:B------:R-:W-:Y:S01]  /*1de0*/  FADD R75, R75, R24 ;  /* 0x000000184b4b7221 */ /* 0x000fe20000000000 */
[----:B0-----:R-:W-:Y:S01]  /*1df0*/  IMAD R43, R13, 0x121, R12 ;  /* 0x000001210d2b7824 */ /* 0x001fe200078e020c */
[----:B------:R-:W-:-:S03]  /*1e00*/  MOV R24, RZ ;  /* 0x000000ff00187202 */ /* 0x000fc60000000f00 */
[----:B------:R-:W-:-:S05]  /*1e10*/  IMAD.WIDE R42, R43, 0x4, R38 ;  /* 0x000000042b2a7825 */ /* 0x000fca00078e0226 */
[----:B------:R-:W2:Y:S01]  /*1e20*/  @P5 LDG.E.EL R24, desc[UR6][R42.64] ;  /* 0x000000062a185981 */ /* 0x000ea2000c2e1900 */
[----:B------:R-:W-:Y:S01]  /*1e30*/  IMAD.MOV.U32 R20, RZ, RZ, RZ ;  /* 0x000000ffff147224 */ /* 0x000fe200078e00ff */
[----:B------:R-:W-:-:S05]  /*1e40*/  SEL R61, R61, RZ, P4 ;  /* 0x000000ff3d3d7207 */ /* 0x000fca0002000000 */
[----:B------:R0:W3:Y:S01]  /*1e50*/  @!P6 LDG.E.EL R20, desc[UR6][R40.64] ;  /* 0x000000062814e981 */ /* 0x0000e2000c2e1900 */
[----:B------:R-:W-:Y:S01]  /*1e60*/  FADD R72, R72, R61 ;  /* 0x0000003d48487221 */ /* 0x000fe20000000000 */
[----:B------:R-:W-:Y:S01]  /*1e70*/  HFMA2.MMA R61, -RZ, RZ, 0, 0 ;  /* 0x00000000ff3d7435 */ /* 0x000fe200000001ff */
[----:B------:R-:W-:Y:S02]  /*1e80*/  SEL R73, R28, RZ, P4 ;  /* 0x000000ff1c497207 */ /* 0x000fe40002000000 */
[----:B0-----:R-:W-:Y:S01]  /*1e90*/  IADD3 R41, R12, R31, RZ ;  /* 0x0000001f0c297210 */ /* 0x001fe20007ffe0ff */
[----:B------:R-:W-:Y:S02]  /*1ea0*/  IMAD.MOV.U32 R28, RZ, RZ, RZ ;  /* 0x000000ffff1c7224 */ /* 0x000fe400078e00ff */
[----:B------:R-:W-:Y:S01]  /*1eb0*/  FADD R74, R74, R73 ;  /* 0x000000494a4a7221 */ /* 0x000fe20000000000 */
[----:B------:R-:W-:Y:S01]  /*1ec0*/  IADD3 R73, R12, R29, RZ ;  /* 0x0000001d0c497210 */ /* 0x000fe20007ffe0ff */
[----:B------:R-:W-:-:S05]  /*1ed0*/  IMAD.WIDE R40, R41, 0x4, R38 ;  /* 0x0000000429287825 */ /* 0x000fca00078e0226 */
[----:B------:R-:W3:Y:S04]  /*1ee0*/  @!P6 LDG.E.EL R28, desc[UR6][R40.64] ;  /* 0x00000006281ce981 */ /* 0x000ee8000c2e1900 */
[----:B------:R0:W3:Y:S02]  /*1ef0*/  @P5 LDG.E.EL R61, desc[UR6][R40.64] ;  /* 0x00000006283d5981 */ /* 0x0000e4000c2e1900 */
[----:B0-----:R-:W-:Y:S01]  /*1f00*/  IMAD.WIDE R40, R73, 0x4, R38 ;  /* 0x0000000449287825 */ /* 0x001fe200078e0226 */
[----:B--2---:R-:W-:-:S05]  /*1f10*/  SEL R24, R24, RZ, P5 ;  /* 0x000000ff18187207 */ /* 0x004fca0002800000 */
[----:B------:R-:W-:Y:S01]  /*1f20*/  FADD R77, R77, R24 ;  /* 0x000000184d4d7221 */ /* 0x000fe20000000000 */
[----:B------:R-:W-:-:S06]  /*1f30*/  IMAD.MOV.U32 R24, RZ, RZ, RZ ;  /* 0x000000ffff187224 */ /* 0x000fcc00078e00ff */
[----:B------:R0:W2:Y:S01]  /*1f40*/  @P5 LDG.E.EL R24, desc[UR6][R40.64] ;  /* 0x0000000628185981 */ /* 0x0000a2000c2e1900 */
[----:B------:R-:W-:Y:S02]  /*1f50*/  SEL R69, R69, RZ, P5 ;  /* 0x000000ff45457207 */ /* 0x000fe40002800000 */
[----:B------:R-:W-:-:S03]  /*1f60*/  ISETP.LT.U32.AND P3, PT, R45, 0x131, !P0 ;  /* 0x000001312d00780c */ /* 0x000fc60004761070 */
[----:B------:R-:W-:Y:S01]  /*1f70*/  FADD R22, R22, R69 ;  /* 0x0000004516167221 */ /* 0x000fe20000000000 */
[----:B------:R-:W-:Y:S02]  /*1f80*/  IADD3 R69, R12, 0x1, RZ ;  /* 0x000000010c457810 */ /* 0x000fe40007ffe0ff */
[----:B------:R-:W-:-:S03]  /*1f90*/  SEL R76, R71, RZ, P5 ;  /* 0x000000ff474c7207 */ /* 0x000fc60002800000 */
[----:B0-----:R-:W-:Y:S02]  /*1fa0*/  IMAD R41, R13, 0x121, R69 ;  /* 0x000001210d297824 */ /* 0x001fe400078e0245 */
[----:B------:R-:W-:Y:S01]  /*1fb0*/  FADD R53, R53, R76 ;  /* 0x0000004c35357221 */ /* 0x000fe20000000000 */
[----:B------:R-:W-:Y:S01]  /*1fc0*/  IMAD.MOV.U32 R76, RZ, RZ, RZ ;  /* 0x000000ffff4c7224 */ /* 0x000fe200078e00ff */
[----:B------:R-:W-:Y:S01]  /*1fd0*/  SEL R78, R67, RZ, P5 ;  /* 0x000000ff434e7207 */ /* 0x000fe20002800000 */
[----:B------:R-:W-:Y:S01]  /*1fe0*/  IMAD.WIDE R40, R41, 0x4, R38 ;  /* 0x0000000429287825 */ /* 0x000fe200078e0226 */
[----:B------:R-:W-:Y:S02]  /*1ff0*/  IADD3 R67, R27, R69, RZ ;  /* 0x000000451b437210 */ /* 0x000fe40007ffe0ff */
[----:B------:R-:W-:Y:S02]  /*2000*/  SEL R16, R16, RZ, P5 ;  /* 0x000000ff10107207 */ /* 0x000fe40002800000 */
[----:B------:R0:W3:Y:S03]  /*2010*/  @P3 LDG.E.EL R76, desc[UR6][R40.64] ;  /* 0x00000006284c3981 */ /* 0x0000e6000c2e1900 */
[----:B------:R-:W-:Y:S01]  /*2020*/  FADD R55, R55, R16 ;  /* 0x0000001037377221 */ /* 0x000fe20000000000 */
[----:B------:R-:W-:Y:S01]  /*2030*/  MOV R16, RZ ;  /* 0x000000ff00107202 */ /* 0x000fe20000000f00 */
[----:B0-----:R-:W-:Y:S01]  /*2040*/  IMAD.WIDE R40, R67, 0x4, R38 ;  /* 0x0000000443287825 */ /* 0x001fe200078e0226 */
[----:B------:R-:W-:-:S05]  /*2050*/  SEL R67, R18, RZ, P5 ;  /* 0x000000ff12437207 */ /* 0x000fca0002800000 */
[----:B------:R-:W-:Y:S01]  /*2060*/  FADD R60, R60, R67 ;  /* 0x000000433c3c7221 */ /* 0x000fe20000000000 */
[----:B------:R-:W-:Y:S01]  /*2070*/  IADD3 R67, R5, R69, RZ ;  /* 0x0000004505437210 */ /* 0x000fe20007ffe0ff */
[----:B------:R-:W-:Y:S01]  /*2080*/  HFMA2.MMA R18, -RZ, RZ, 0, 0 ;  /* 0x00000000ff127435 */ /* 0x000fe200000001ff */
[----:B-----5:R-:W-:-:S05]  /*2090*/  SEL R51, R51, RZ, P5 ;  /* 0x000000ff33337207 */ /* 0x020fca0002800000 */
[----:B------:R-:W-:Y:S01]  /*20a0*/  FADD R64, R64, R51 ;  /* 0x0000003340407221 */ /* 0x000fe20000000000 */
[----:B------:R-:W-:Y:S02]  /*20b0*/  MOV R51, RZ ;  /* 0x000000ff00337202 */ /* 0x000fe40000000f00 */
[----:B--2---:R-:W-:Y:S01]  /*20c0*/  SEL R73, R24, RZ, P5 ;  /* 0x000000ff18497207 */ /* 0x004fe20002800000 */
[----:B------:R-:W-:-:S04]  /*20d0*/  HFMA2.MMA R24, -RZ, RZ, 0, 0 ;  /* 0x00000000ff187435 */ /* 0x000fc800000001ff */
[----:B------:R-:W-:Y:S01]  /*20e0*/  FADD R26, R26, R73 ;  /* 0x000000491a1a7221 */ /* 0x000fe20000000000 */
[----:B------:R-:W-:-:S05]  /*20f0*/  IADD3 R73, R12, R27, RZ ;  /* 0x0000001b0c497210 */ /* 0x000fca0007ffe0ff */
[----:B------:R-:W-:-:S05]  /*2100*/  IMAD.WIDE R42, R73, 0x4, R38 ;  /* 0x00000004492a7825 */ /* 0x000fca00078e0226 */
[----:B------:R0:W2:Y:S02]  /*2110*/  @P5 LDG.E.EL R24, desc[UR6][R42.64] ;  /* 0x000000062a185981 */ /* 0x0000a4000c2e1900 */
[----:B0-----:R-:W-:-:S05]  /*2120*/  IADD3 R43, R29, R69, RZ ;  /* 0x000000451d2b7210 */ /* 0x001fca0007ffe0ff */
[----:B------:R-:W-:-:S05]  /*2130*/  IMAD.WIDE R42, R43, 0x4, R38 ;  /* 0x000000042b2a7825 */ /* 0x000fca00078e0226 */
[----:B------:R0:W5:Y:S01]  /*2140*/  @P3 LDG.E.EL R16, desc[UR6][R42.64] ;  /* 0x000000062a103981 */ /* 0x000162000c2e1900 */
[----:B------:R-:W-:-:S06]  /*2150*/  IMAD.MOV.U32 R73, RZ, RZ, RZ ;  /* 0x000000ffff497224 */ /* 0x000fcc00078e00ff */
[----:B------:R1:W4:Y:S01]  /*2160*/  @P3 LDG.E.EL R73, desc[UR6][R40.64] ;  /* 0x0000000628493981 */ /* 0x000322000c2e1900 */
[----:B0-----:R-:W-:Y:S01]  /*2170*/  IMAD.WIDE R42, R67, 0x4, R38 ;  /* 0x00000004432a7825 */ /* 0x001fe200078e0226 */
[----:B---3--:R-:W-:-:S04]  /*2180*/  SEL R67, R44, RZ, P5 ;  /* 0x000000ff2c437207 */ /* 0x008fc80002800000 */
[----:B------:R0:W3:Y:S01]  /*2190*/  @P3 LDG.E.EL R18, desc[UR6][R42.64] ;  /* 0x000000062a123981 */ /* 0x0000e2000c2e1900 */
[----:B------:R-:W-:Y:S01]  /*21a0*/  FADD R62, R62, R67 ;  /* 0x000000433e3e7221 */ /* 0x000fe20000000000 */
[----:B------:R-:W-:Y:S01]  /*21b0*/  IADD3 R67, R21, R69, RZ ;  /* 0x0000004515437210 */ /* 0x000fe20007ffe0ff */
[----:B------:R-:W-:-:S04]  /*21c0*/  IMAD.MOV.U32 R44, RZ, RZ, RZ ;  /* 0x000000ffff2c7224 */ /* 0x000fc800078e00ff */
[----:B-1----:R-:W-:Y:S01]  /*21d0*/  IMAD.WIDE R40, R67, 0x4, R38 ;  /* 0x0000000443287825 */ /* 0x002fe200078e0226 */
[----:B------:R-:W-:-:S04]  /*21e0*/  IADD3 R67, R10, R69, RZ ;  /* 0x000000450a437210 */ /* 0x000fc80007ffe0ff */
[----:B------:R1:W3:Y:S01]  /*21f0*/  @P3 LDG.E.EL R44, desc[UR6][R40.64] ;  /* 0x00000006282c3981 */ /* 0x0002e2000c2e1900 */
[----:B0-----:R-:W-:-:S05]  /*2200*/  IMAD.WIDE R42, R67, 0x4, R38 ;  /* 0x00000004432a7825 */ /* 0x001fca00078e0226 */
[----:B------:R0:W4:Y:S01]  /*2210*/  @P3 LDG.E.EL R51, desc[UR6][R42.64] ;  /* 0x000000062a333981 */ /* 0x000122000c2e1900 */
[----:B------:R-:W-:-:S05]  /*2220*/  SEL R65, R65, RZ, P5 ;  /* 0x000000ff41417207 */ /* 0x000fca0002800000 */
[----:B------:R-:W-:Y:S01]  /*2230*/  FADD R66, R66, R65 ;  /* 0x0000004142427221 */ /* 0x000fe20000000000 */
[----:B------:R-:W-:Y:S01]  /*2240*/  IADD3 R65, R25, R69, RZ ;  /* 0x0000004519417210 */ /* 0x000fe20007ffe0ff */
[----:B------:R-:W-:-:S04]  /*2250*/  IMAD.MOV.U32 R71, RZ, RZ, RZ ;  /* 0x000000ffff477224 */ /* 0x000fc800078e00ff */
[----:B-1----:R-:W-:Y:S01]  /*2260*/  IMAD.WIDE R40, R65, 0x4, R38 ;  /* 0x0000000441287825 */ /* 0x002fe200078e0226 */
[----:B------:R-:W-:Y:S01]  /*2270*/  SEL R65, R54, RZ, P5 ;  /* 0x000000ff36417207 */ /* 0x000fe20002800000 */
[----:B------:R-:W-:-:S03]  /*2280*/  HFMA2.MMA R54, -RZ, RZ, 0, 0 ;  /* 0x00000000ff367435 */ /* 0x000fc600000001ff */
[----:B------:R1:W4:Y:S01]  /*2290*/  @P3 LDG.E.EL R71, desc[UR6][R40.64] ;  /* 0x0000000628473981 */ /* 0x000322000c2e1900 */
[----:B------:R-:W-:Y:S01]  /*22a0*/  FADD R68, R68, R65 ;  /* 0x0000004144447221 */ /* 0x000fe20000000000 */
[----:B------:R-:W-:-:S05]  /*22b0*/  IADD3 R65, R23, R69, RZ ;  /* 0x0000004517417210 */ /* 0x000fca0007ffe0ff */
[----:B0-----:R-:W-:Y:S01]  /*22c0*/  IMAD.WIDE R42, R65, 0x4, R38 ;  /* 0x00000004412a7825 */ /* 0x001fe200078e0226 */
[----:B------:R-:W-:-:S04]  /*22d0*/  SEL R65, R56, RZ, P5 ;  /* 0x000000ff38417207 */ /* 0x000fc80002800000 */
[----:B------:R0:W4:Y:S01]  /*22e0*/  @P3 LDG.E.EL R54, desc[UR6][R42.64] ;  /* 0x000000062a363981 */ /* 0x000122000c2e1900 */
[----:B------:R-:W-:Y:S01]  /*22f0*/  FADD R70, R70, R65 ;  /* 0x0000004146467221 */ /* 0x000fe20000000000 */
[----:B------:R-:W-:Y:S01]  /*2300*/  IADD3 R65, R2, R69, RZ ;  /* 0x0000004502417210 */ /* 0x000fe20007ffe0ff */
[----:B------:R-:W-:-:S04]  /*2310*/  IMAD.MOV.U32 R56, RZ, RZ, RZ ;  /* 0x000000ffff387224 */ /* 0x000fc800078e00ff */
[----:B-1----:R-:W-:Y:S01]  /*2320*/  IMAD.WIDE R40, R65, 0x4, R38 ;  /* 0x0000000441287825 */ /* 0x002fe200078e0226 */
[----:B------:R-:W-:-:S04]  /*2330*/  SEL R65, R58, RZ, P5 ;  /* 0x000000ff3a417207 */ /* 0x000fc80002800000 */
[----:B------:R1:W4:Y:S01]  /*2340*/  @P3 LDG.E.EL R56, desc[UR6][R40.64] ;  /* 0x0000000628383981 */ /* 0x000322000c2e1900 */
[----:B------:R-:W-:Y:S01]  /*2350*/  FADD R72, R72, R65 ;  /* 0x0000004148487221 */ /* 0x000fe20000000000 */
[----:B------:R-:W-:Y:S02]  /*2360*/  IADD3 R65, R15, R69, RZ ;  /* 0x000000450f417210 */ /* 0x000fe40007ffe0ff */
[----:B------:R-:W-:-:S03]  /*2370*/  MOV R58, RZ ;  /* 0x000000ff003a7202 */ /* 0x000fc60000000f00 */
[----:B0-----:R-:W-:Y:S01]  /*2380*/  IMAD.WIDE R42, R65, 0x4, R38 ;  /* 0x00000004412a7825 */ /* 0x001fe200078e0226 */
[----:B------:R-:W-:Y:S02]  /*2390*/  SEL R59, R59, RZ, P5 ;  /* 0x000000ff3b3b7207 */ /* 0x000fe40002800000 */
[----:B------:R-:W-:Y:S02]  /*23a0*/  IADD3 R65, R19, R69, RZ ;  /* 0x0000004513417210 */ /* 0x000fe40007ffe0ff */
[----:B------:R0:W4:Y:S01]  /*23b0*/  @P3 LDG.E.EL R58, desc[UR6][R42.64] ;  /* 0x000000062a3a3981 */ /* 0x000122000c2e1900 */
[----:B------:R-:W-:Y:S01]  /*23c0*/  FADD R74, R74, R59 ;  /* 0x0000003b4a4a7221 */ /* 0x000fe20000000000 */
[----:B------:R-:W-:Y:S02]  /*23d0*/  IMAD.MOV.U32 R59, RZ, RZ, RZ ;  /* 0x000000ffff3b7224 */ /* 0x000fe400078e00ff */
[----:B-1----:R-:W-:Y:S01]  /*23e0*/  IMAD.WIDE R40, R65, 0x4, R38 ;  /* 0x0000000441287825 */ /* 0x002fe200078e0226 */
[----:B------:R-:W-:-:S03]  /*23f0*/  IADD3 R65, R17, R69, RZ ;  /* 0x0000004511417210 */ /* 0x000fc60007ffe0ff */
[----:B------:R-:W-:Y:S01]  /*2400*/  FADD R57, R57, R78 ;  /* 0x0000004e39397221 */ /* 0x000fe20000000000 */
[----:B------:R-:W-:Y:S01]  /*2410*/  SEL R78, R61, RZ, P5 ;  /* 0x000000ff3d4e7207 */ /* 0x000fe20002800000 */
[----:B------:R-:W-:Y:S01]  /*2420*/  HFMA2.MMA R61, -RZ, RZ, 0, 0 ;  /* 0x00000000ff3d7435 */ /* 0x000fe200000001ff */
[----:B------:R1:W4:Y:S01]  /*2430*/  @P3 LDG.E.EL R59, desc[UR6][R40.64] ;  /* 0x00000006283b3981 */ /* 0x000322000c2e1900 */
[----:B0-----:R-:W-:Y:S01]  /*2440*/  IMAD.WIDE R42, R65, 0x4, R38 ;  /* 0x00000004412a7825 */ /* 0x001fe200078e0226 */
[----:B------:R-:W-:Y:S02]  /*2450*/  IADD3 R65, R33, R69, RZ ;  /* 0x0000004521417210 */ /* 0x000fe40007ffe0ff */
[----:B------:R-:W-:-:S05]  /*2460*/  IADD3 R67, R8, R69, RZ ;  /* 0x0000004508437210 */ /* 0x000fca0007ffe0ff */
[----:B------:R0:W4:Y:S01]  /*2470*/  @P3 LDG.E.EL R61, desc[UR6][R42.64] ;  /* 0x000000062a3d3981 */ /* 0x000122000c2e1900 */
[----:B-1----:R-:W-:Y:S01]  /*2480*/  IMAD.WIDE R40, R65, 0x4, R38 ;  /* 0x0000000441287825 */ /* 0x002fe200078e0226 */
[----:B------:R-:W-:Y:S02]  /*2490*/  MOV R65, RZ ;  /* 0x000000ff00417202 */ /* 0x000fe40000000f00 */
[----:B0-----:R-:W-:-:S05]  /*24a0*/  IADD3 R43, R11, R69, RZ ;  /* 0x000000450b2b7210 */ /* 0x001fca0007ffe0ff */
[----:B------:R-:W-:Y:S01]  /*24b0*/  IMAD.WIDE R42, R43, 0x4, R38 ;  /* 0x000000042b2a7825 */ /* 0x000fe200078e0226 */
[----:B------:R-:W-:Y:S01]  /*24c0*/  IADD3 R79, R31, R69, RZ ;  /* 0x000000451f4f7210 */ /* 0x000fe20007ffe0ff */
[----:B------:R-:W-:Y:S01]  /*24d0*/  HFMA2.MMA R69, -RZ, RZ, 0, 0 ;  /* 0x00000000ff457435 */ /* 0x000fe200000001ff */
[----:B------:R-:W-:-:S05]  /*24e0*/  SEL R76, R76, RZ, P3 ;  /* 0x000000ff4c4c7207 */ /* 0x000fca0001800000 */
[----:B------:R-:W-:Y:S01]  /*24f0*/  FADD R77, R77, R76 ;  /* 0x0000004c4d4d7221 */ /* 0x000fe20000000000 */
[----:B--2---:R-:W-:-:S05]  /*2500*/  SEL R24, R24, RZ, P5 ;  /* 0x000000ff18187207 */ /* 0x004fca0002800000 */
[----:B------:R-:W-:Y:S01]  /*2510*/  FADD R24, R63, R24 ;  /* 0x000000183f187221 */ /* 0x000fe20000000000 */
[----:B------:R-:W-:-:S06]  /*2520*/  IMAD.MOV.U32 R63, RZ, RZ, RZ ;  /* 0x000000ffff3f7224 */ /* 0x000fcc00078e00ff */
[----:B------:R0:W2:Y:S02]  /*2530*/  @P3 LDG.E.EL R63, desc[UR6][R40.64] ;  /* 0x00000006283f3981 */ /* 0x0000a4000c2e1900 */
[----:B0-----:R-:W-:-:S04]  /*2540*/  IMAD.WIDE R40, R67, 0x4, R38 ;  /* 0x0000000443287825 */ /* 0x001fc800078e0226 */
[----:B------:R-:W-:Y:S01]  /*2550*/  IMAD.MOV.U32 R67, RZ, RZ, RZ ;  /* 0x000000ffff437224 */ /* 0x000fe200078e00ff */
[----:B------:R0:W2:Y:S05]  /*2560*/  @P3 LDG.E.EL R65, desc[UR6][R40.64] ;  /* 0x0000000628413981 */ /* 0x0000aa000c2e1900 */
[----:B------:R3:W2:Y:S01]  /*2570*/  @P3 LDG.E.EL R67, desc[UR6][R42.64] ;  /* 0x000000062a433981 */ /* 0x0006a2000c2e1900 */
[----:B0-----:R-:W-:-:S05]  /*2580*/  IMAD.WIDE R40, R79, 0x4, R38 ;  /* 0x000000044f287825 */ /* 0x001fca00078e0226 */
[----:B------:R0:W2:Y:S01]  /*2590*/  @P3 LDG.E.EL R69, desc[UR6][R40.64] ;  /* 0x0000000628453981 */ /* 0x0000a2000c2e1900 */
[----:B-----5:R-:W-:Y:S02]  /*25a0*/  SEL R79, R16, RZ, P3 ;  /* 0x000000ff104f7207 */ /* 0x020fe40001800000 */
[----:B------:R-:W-:-:S04]  /*25b0*/  IADD3 R16, R12, 0x21, RZ ;  /* 0x000000210c107810 */ /* 0x000fc80007ffe0ff */
[----:B------:R-:W-:Y:S02]  /*25c0*/  ISETP.LT.U32.AND P2, PT, R16, 0x131, P2 ;  /* 0x000001311000780c */ /* 0x000fe40001741070 */
[----:B---3--:R-:W-:Y:S01]  /*25d0*/  SEL R43, R18, RZ, P3 ;  /* 0x000000ff122b7207 */ /* 0x008fe20001800000 */
[----:B0-----:R-:W-:Y:S01]  /*25e0*/  IMAD R41, R13, 0x121, R45 ;  /* 0x000001210d297824 */ /* 0x001fe200078e022d */
[----:B----4-:R-:W-:Y:S01]  /*25f0*/  SEL R73, R73, RZ, P3 ;  /* 0x000000ff49497207 */ /* 0x010fe20001800000 */
[----:B------:R-:W-:Y:S01]  /*2600*/  IMAD.MOV.U32 R18, RZ, RZ, RZ ;  /* 0x000000ffff127224 */ /* 0x000fe200078e00ff */
[----:B------:R-:W-:Y:S01]  /*2610*/  SEL R44, R44, RZ, P3 ;  /* 0x000000ff2c2c7207 */ /* 0x000fe20001800000 */
[----:B------:R-:W-:Y:S01]  /*2620*/  FADD R22, R22, R43 ;  /* 0x0000002b16167221 */ /* 0x000fe20000000000 */
[----:B------:R-:W-:Y:S01]  /*2630*/  IMAD.WIDE R40, R41, 0x4, R38 ;  /* 0x0000000429287825 */ /* 0x000fe200078e0226 */
[----:B------:R-:W-:-:S03]  /*2640*/  IADD3 R43, R29, R45, RZ ;  /* 0x0000002d1d2b7210 */ /* 0x000fc60007ffe0ff */
[----:B------:R-:W-:Y:S01]  /*2650*/  FADD R24, R24, R73 ;  /* 0x0000004918187221 */ /* 0x000fe20000000000 */
[----:B------:R-:W-:Y:S01]  /*2660*/  FADD R53, R53, R44 ;  /* 0x0000002c35357221 */ /* 0x000fe20000000000 */
[----:B------:R-:W-:Y:S01]  /*2670*/  IADD3 R73, R27, R45, RZ ;  /* 0x0000002d1b497210 */ /* 0x000fe20007ffe0ff */
[----:B------:R0:W3:Y:S01]  /*2680*/  @P2 LDG.E.EL R18, desc[UR6][R40.64] ;  /* 0x0000000628122981 */ /* 0x0000e2000c2e1900 */
[----:B------:R-:W-:Y:S01]  /*2690*/  MOV R44, RZ ;  /* 0x000000ff002c7202 */ /* 0x000fe20000000f00 */
[----:B------:R-:W-:Y:S01]  /*26a0*/  IMAD.WIDE R42, R43, 0x4, R38 ;  /* 0x000000042b2a7825 */ /* 0x000fe200078e0226 */
[----:B------:R-:W-:-:S03]  /*26b0*/  SEL R76, R51, RZ, P3 ;  /* 0x000000ff334c7207 */ /* 0x000fc60001800000 */
[----:B------:R-:W-:Y:S01]  /*26c0*/  IMAD.MOV.U32 R51, RZ, RZ, RZ ;  /* 0x000000ffff337224 */ /* 0x000fe200078e00ff */
[----:B------:R1:W4:Y:S01]  /*26d0*/  @P2 LDG.E.EL R44, desc[UR6][R42.64] ;  /* 0x000000062a2c2981 */ /* 0x000322000c2e1900 */
[----:B0-----:R-:W-:-:S05]  /*26e0*/  IMAD.WIDE R40, R73, 0x4, R38 ;  /* 0x0000000449287825 */ /* 0x001fca00078e0226 */
[----:B------:R0:W5:Y:S01]  /*26f0*/  @P2 LDG.E.EL R51, desc[UR6][R40.64] ;  /* 0x0000000628332981 */ /* 0x000162000c2e1900 */
[----:B------:R-:W-:Y:S01]  /*2700*/  FADD R55, R55, R76 ;  /* 0x0000004c37377221 */ /* 0x000fe20000000000 */
[----:B------:R-:W-:Y:S02]  /*2710*/  SEL R76, R71, RZ, P3 ;  /* 0x000000ff474c7207 */ /* 0x000fe40001800000 */
[----:B------:R-:W-:-:S05]  /*2720*/  IADD3 R71, R5, R45, RZ ;  /* 0x0000002d05477210 */ /* 0x000fca0007ffe0ff */
[----:B-1----:R-:W-:Y:S01]  /*2730*/  IMAD.WIDE R42, R71, 0x4, R38 ;  /* 0x00000004472a7825 */ /* 0x002fe200078e0226 */
[----:B------:R-:W-:-:S05]  /*2740*/  SEL R71, R54, RZ, P3 ;  /* 0x000000ff36477207 */ /* 0x000fca0001800000 */
[----:B------:R-:W-:Y:S01]  /*2750*/  FADD R60, R60, R71 ;  /* 0x000000473c3c7221 */ /* 0x000fe20000000000 */
[----:B------:R-:W-:Y:S01]  /*2760*/  IADD3 R71, R21, R45, RZ ;  /* 0x0000002d15477210 */ /* 0x000fe20007ffe0ff */
[----:B------:R-:W-:Y:S01]  /*2770*/  FADD R57, R57, R76 ;  /* 0x0000004c39397221 */ /* 0x000fe20000000000 */
[----:B------:R-:W-:-:S03]  /*2780*/  HFMA2.MMA R76, -RZ, RZ, 0, 0 ;  /* 0x00000000ff4c7435 */ /* 0x000fc600000001ff */
[----:B0-----:R-:W-:Y:S01]  /*2790*/  IMAD.WIDE R40, R71, 0x4, R38 ;  /* 0x0000000447287825 */ /* 0x001fe200078e0226 */
[----:B------:R-:W-:-:S05]  /*27a0*/  SEL R71, R56, RZ, P3 ;  /* 0x000000ff38477207 */ /* 0x000fca0001800000 */
[----:B------:R-:W-:Y:S01]  /*27b0*/  FADD R62, R62, R71 ;  /* 0x000000473e3e7221 */ /* 0x000fe20000000000 */
[----:B------:R-:W-:Y:S01]  /*27c0*/  IADD3 R71, R10, R45, RZ ;  /* 0x0000002d0a477210 */ /* 0x000fe20007ffe0ff */
[----:B------:R0:W5:Y:S01]  /*27d0*/  @P2 LDG.E.EL R76, desc[UR6][R42.64] ;  /* 0x000000062a4c2981 */ /* 0x000162000c2e1900 */
[----:B------:R-:W-:Y:S01]  /*27e0*/  IMAD.MOV.U32 R54, RZ, RZ, RZ ;  /* 0x000000ffff367224 */ /* 0x000fe200078e00ff */
[----:B------:R-:W-:-:S05]  /*27f0*/  MOV R56, RZ ;  /* 0x000000ff00387202 */ /* 0x000fca0000000f00 */
[----:B------:R1:W5:Y:S01]  /*2800*/  @P2 LDG.E.EL R54, desc[UR6][R40.64] ;  /* 0x0000000628362981 */ /* 0x000362000c2e1900 */
[----:B0-----:R-:W-:Y:S01]  /*2810*/  IMAD.WIDE R42, R71, 0x4, R38 ;  /* 0x00000004472a7825 */ /* 0x001fe200078e0226 */
[----:B------:R-:W-:Y:S02]  /*2820*/  SEL R71, R58, RZ, P3 ;  /* 0x000000ff3a477207 */ /* 0x000fe40001800000 */
[----:B------:R-:W-:Y:S02]  /*2830*/  SEL R59, R59, RZ, P3 ;  /* 0x000000ff3b3b7207 */ /* 0x000fe40001800000 */
[----:B------:R0:W5:Y:S01]  /*2840*/  @P2 LDG.E.EL R56, desc[UR6][R42.64] ;  /* 0x000000062a382981 */ /* 0x000162000c2e1900 */
[----:B------:R-:W-:Y:S01]  /*2850*/  FADD R64, R64, R71 ;  /* 0x0000004740407221 */ /* 0x000fe20000000000 */
[----:B------:R-:W-:Y:S01]  /*2860*/  IADD3 R71, R25, R45, RZ ;  /* 0x0000002d19477210 */ /* 0x000fe20007ffe0ff */
[----:B------:R-:W-:-:S04]  /*2870*/  IMAD.MOV.U32 R58, RZ, RZ, RZ ;  /* 0x000000ffff3a7224 */ /* 0x000fc800078e00ff */
[----:B-1----:R-:W-:Y:S01]  /*2880*/  IMAD.WIDE R40, R71, 0x4, R38 ;  /* 0x0000000447287825 */ /* 0x002fe200078e0226 */
[----:B------:R-:W-:-:S03]  /*2890*/  IADD3 R71, R23, R45, RZ ;  /* 0x0000002d17477210 */ /* 0x000fc60007ffe0ff */
[----:B------:R-:W-:Y:S01]  /*28a0*/  FADD R66, R66, R59 ;  /* 0x0000003b42427221 */ /* 0x000fe20000000000 */
[----:B------:R-:W-:Y:S01]  /*28b0*/  HFMA2.MMA R59, -RZ, RZ, 0, 0 ;  /* 0x00000000ff3b7435 */ /* 0x000fe200000001ff */
[----:B------:R1:W5:Y:S01]  /*28c0*/  @P2 LDG.E.EL R58, desc[UR6][R40.64] ;  /* 0x00000006283a2981 */ /* 0x000362000c2e1900 */
[----:B0-----:R-:W-:Y:S01]  /*28d0*/  IMAD.WIDE R42, R71, 0x4, R38 ;  /* 0x00000004472a7825 */ /* 0x001fe200078e0226 */
[----:B------:R-:W-:Y:S02]  /*28e0*/  IADD3 R71, R2, R45, RZ ;  /* 0x0000002d02477210 */ /* 0x000fe40007ffe0ff */
[----:B------:R-:W-:-:S05]  /*28f0*/  SEL R61, R61, RZ, P3 ;  /* 0x000000ff3d3d7207 */ /* 0x000fca0001800000 */
[----:B------:R0:W5:Y:S01]  /*2900*/  @P2 LDG.E.EL R59, desc[UR6][R42.64] ;  /* 0x000000062a3b2981 */ /* 0x000162000c2e1900 */
[----:B-1----:R-:W-:Y:S01]  /*2910*/  IMAD.WIDE R40, R71, 0x4, R38 ;  /* 0x0000000447287825 */ /* 0x002fe200078e0226 */
[----:B------:R-:W-:-:S03]  /*2920*/  IADD3 R71, R15, R45, RZ ;  /* 0x0000002d0f477210 */ /* 0x000fc60007ffe0ff */
[----:B------:R-:W-:Y:S01]  /*2930*/  FADD R68, R68, R61 ;  /* 0x0000003d44447221 */ /* 0x000fe20000000000 */
[----:B------:R-:W-:Y:S02]  /*2940*/  IMAD.MOV.U32 R61, RZ, RZ, RZ ;  /* 0x000000ffff3d7224 */ /* 0x000fe400078e00ff */
[----:B0-----:R-:W-:Y:S01]  /*2950*/  IMAD.WIDE R42, R71, 0x4, R38 ;  /* 0x00000004472a7825 */ /* 0x001fe200078e0226 */
[----:B------:R-:W-:-:S03]  /*2960*/  IADD3 R71, R19, R45, RZ ;  /* 0x0000002d13477210 */ /* 0x000fc60007ffe0ff */
[----:B------:R0:W5:Y:S01]  /*2970*/  @P2 LDG.E.EL R61, desc[UR6][R40.64] ;  /* 0x00000006283d2981 */ /* 0x000162000c2e1900 */
[----:B------:R-:W-:Y:S01]  /*2980*/  FADD R75, R75, R78 ;  /* 0x0000004e4b4b7221 */ /* 0x000fe20000000000 */
[----:B0-----:R-:W-:Y:S01]  /*2990*/  IMAD.WIDE R40, R71, 0x4, R38 ;  /* 0x0000000447287825 */ /* 0x001fe200078e0226 */
[----:B------:R-:W-:Y:S02]  /*29a0*/  IADD3 R71, R17, R45, RZ ;  /* 0x0000002d11477210 */ /* 0x000fe40007ffe0ff */
[----:B------:R-:W-:Y:S01]  /*29b0*/  IADD3 R73, R8, R45, RZ ;  /* 0x0000002d08497210 */ /* 0x000fe20007ffe0ff */
[----:B------:R-:W-:Y:S01]  /*29c0*/  FADD R26, R26, R79 ;  /* 0x0000004f1a1a7221 */ /* 0x000fe20000000000 */
[----:B------:R-:W-:Y:S02]  /*29d0*/  IADD3 R79, R31, R45, RZ ;  /* 0x0000002d1f4f7210 */ /* 0x000fe40007ffe0ff */
[----:B------:R-:W-:Y:S02]  /*29e0*/  ISETP.LT.U32.AND P1, PT, R16, 0x131, P1 ;  /* 0x000001311000780c */ /* 0x000fe40000f21070 */
[----:B--2---:R-:W-:-:S05]  /*29f0*/  SEL R63, R63, RZ, P3 ;  /* 0x000000ff3f3f7207 */ /* 0x004fca0001800000 */
[----:B------:R-:W-:Y:S01]  /*2a00*/  FADD R70, R70, R63 ;  /* 0x0000003f46467221 */ /* 0x000fe20000000000 */
[----:B------:R-:W-:-:S06]  /*2a10*/  MOV R63, RZ ;  /* 0x000000ff003f7202 */ /* 0x000fcc0000000f00 */
[----:B------:R0:W2:Y:S01]  /*2a20*/  @P2 LDG.E.EL R63, desc[UR6][R42.64] ;  /* 0x000000062a3f2981 */ /* 0x0000a2000c2e1900 */
[----:B------:R-:W-:-:S05]  /*2a30*/  SEL R65, R65, RZ, P3 ;  /* 0x000000ff41417207 */ /* 0x000fca0001800000 */
[----:B------:R-:W-:Y:S01]  /*2a40*/  FADD R72, R72, R65 ;  /* 0x0000004148487221 */ /* 0x000fe20000000000 */
[----:B------:R-:W-:Y:S01]  /*2a50*/  IMAD.MOV.U32 R65, RZ, RZ, RZ ;  /* 0x000000ffff417224 */ /* 0x000fe200078e00ff */
[----:B------:R-:W-:Y:S01]  /*2a60*/  SEL R67, R67, RZ, P3 ;  /* 0x000000ff43437207 */ /* 0x000fe20001800000 */
[----:B0-----:R-:W-:Y:S01]  /*2a70*/  IMAD.WIDE R42, R71, 0x4, R38 ;  /* 0x00000004472a7825 */ /* 0x001fe200078e0226 */
[----:B------:R-:W-:-:S03]  /*2a80*/  IADD3 R71, R33, R45, RZ ;  /* 0x0000002d21477210 */ /* 0x000fc60007ffe0ff */
[----:B------:R-:W-:Y:S01]  /*2a90*/  FADD R74, R74, R67 ;  /* 0x000000434a4a7221 */ /* 0x000fe20000000000 */
[----:B------:R0:W2:Y:S01]  /*2aa0*/  @P2 LDG.E.EL R65, desc[UR6][R40.64] ;  /* 0x0000000628412981 */ /* 0x0000a2000c2e1900 */
[----:B------:R-:W-:Y:S01]  /*2ab0*/  HFMA2.MMA R67, -RZ, RZ, 0, 0 ;  /* 0x00000000ff437435 */ /* 0x000fe200000001ff */
[----:B------:R-:W-:Y:S01]  /*2ac0*/  SEL R78, R69, RZ, P3 ;  /* 0x000000ff454e7207 */ /* 0x000fe20001800000 */
[----:B------:R-:W-:Y:S02]  /*2ad0*/  IMAD.MOV.U32 R69, RZ, RZ, RZ ;  /* 0x000000ffff457224 */ /* 0x000fe400078e00ff */
[----:B0-----:R-:W-:-:S06]  /*2ae0*/  IMAD.WIDE R40, R71, 0x4, R38 ;  /* 0x0000000447287825 */ /* 0x001fcc00078e0226 */
[----:B------:R0:W2:Y:S01]  /*2af0*/  @P2 LDG.E.EL R67, desc[UR6][R42.64] ;  /* 0x000000062a432981 */ /* 0x0000a2000c2e1900 */
[----:B------:R-:W-:-:S03]  /*2b00*/  MOV R71, RZ ;  /* 0x000000ff00477202 */ /* 0x000fc60000000f00 */
[----:B------:R1:W2:Y:S01]  /*2b10*/  @P2 LDG.E.EL R69, desc[UR6][R40.64] ;  /* 0x0000000628452981 */ /* 0x0002a2000c2e1900 */
[----:B0-----:R-:W-:Y:S01]  /*2b20*/  IADD3 R43, R11, R45, RZ ;  /* 0x0000002d0b2b7210 */ /* 0x001fe20007ffe0ff */
[----:B------:R-:W-:Y:S01]  /*2b30*/  HFMA2.MMA R45, -RZ, RZ, 0, 0 ;  /* 0x00000000ff2d7435 */ /* 0x000fe200000001ff */
[----:B-1----:R-:W-:-:S04]  /*2b40*/  IMAD.WIDE R40, R73, 0x4, R38 ;  /* 0x0000000449287825 */ /* 0x002fc800078e0226 */
[----:B------:R-:W-:Y:S01]  /*2b50*/  IMAD.MOV.U32 R73, RZ, RZ, RZ ;  /* 0x000000ffff497224 */ /* 0x000fe200078e00ff */
[----:B------:R0:W2:Y:S01]  /*2b60*/  @P2 LDG.E.EL R71, desc[UR6][R40.64] ;  /* 0x0000000628472981 */ /* 0x0000a2000c2e1900 */
[----:B------:R-:W-:-:S05]  /*2b70*/  IMAD.WIDE R42, R43, 0x4, R38 ;  /* 0x000000042b2a7825 */ /* 0x000fca00078e0226 */
[----:B------:R-:W2:Y:S01]  /*2b80*/  @P2 LDG.E.EL R73, desc[UR6][R42.64] ;  /* 0x000000062a492981 */ /* 0x000ea2000c2e1900 */
[----:B0-----:R-:W-:-:S05]  /*2b90*/  IMAD.WIDE R40, R79, 0x4, R38 ;  /* 0x000000044f287825 */ /* 0x001fca00078e0226 */
[----:B------:R0:W2:Y:S01]  /*2ba0*/  @P2 LDG.E.EL R45, desc[UR6][R40.64] ;  /* 0x00000006282d2981 */ /* 0x0000a2000c2e1900 */
[----:B---3--:R-:W-:-:S05]  /*2bb0*/  SEL R18, R18, RZ, P2 ;  /* 0x000000ff12127207 */ /* 0x008fca0001000000 */
[----:B------:R-:W-:Y:S01]  /*2bc0*/  FADD R18, R77, R18 ;  /* 0x000000124d127221 */ /* 0x000fe20000000000 */
[----:B----4-:R-:W-:Y:S02]  /*2bd0*/  SEL R77, R44, RZ, P2 ;  /* 0x000000ff2c4d7207 */ /* 0x010fe40001000000 */
[----:B------:R-:W-:Y:S02]  /*2be0*/  IADD3 R44, R12, 0x11, RZ ;  /* 0x000000110c2c7810 */ /* 0x000fe40007ffe0ff */
[----:B-----5:R-:W-:-:S03]  /*2bf0*/  SEL R51, R51, RZ, P2 ;  /* 0x000000ff33337207 */ /* 0x020fc60001000000 */
[----:B0-----:R-:W-:Y:S02]  /*2c00*/  IMAD R41, R13, 0x121, R44 ;  /* 0x000001210d297824 */ /* 0x001fe400078e022c */
[----:B------:R-:W-:Y:S01]  /*2c10*/  FADD R24, R24, R51 ;  /* 0x0000003318187221 */ /* 0x000fe20000000000 */
[----:B------:R-:W-:Y:S02]  /*2c20*/  IMAD.MOV.U32 R51, RZ, RZ, RZ ;  /* 0x000000ffff337224 */ /* 0x000fe400078e00ff */
[----:B------:R-:W-:-:S05]  /*2c30*/  IMAD.WIDE R40, R41, 0x4, R38 ;  /* 0x0000000429287825 */ /* 0x000fca00078e0226 */
[----:B------:R0:W3:Y:S01]  /*2c40*/  @P1 LDG.E.EL R51, desc[UR6][R40.64] ;  /* 0x0000000628331981 */ /* 0x0000e2000c2e1900 */
[----:B------:R-:W-:Y:S01]  /*2c50*/  FADD R26, R26, R77 ;  /* 0x0000004d1a1a7221 */ /* 0x000fe20000000000 */
[----:B------:R-:W-:Y:S02]  /*2c60*/  IADD3 R43, R29, R44, RZ ;  /* 0x0000002c1d2b7210 */ /* 0x000fe40007ffe0ff */
[----:B------:R-:W-:Y:S02]  /*2c70*/  SEL R54, R54, RZ, P2 ;  /* 0x000000ff36367207 */ /* 0x000fe40001000000 */
[----:B------:R-:W-:Y:S01]  /*2c80*/  IADD3 R77, R27, R44, RZ ;  /* 0x0000002c1b4d7210 */ /* 0x000fe20007ffe0ff */
[----:B------:R-:W-:-:S04]  /*2c90*/  IMAD.WIDE R42, R43, 0x4, R38 ;  /* 0x000000042b2a7825 */ /* 0x000fc800078e0226 */
[----:B------:R-:W-:Y:S01]  /*2ca0*/  FADD R53, R53, R54 ;  /* 0x0000003635357221 */ /* 0x000fe20000000000 */
[----:B------:R-:W-:Y:S01]  /*2cb0*/  MOV R54, RZ ;  /* 0x000000ff00367202 */ /* 0x000fe20000000f00 */
[----:B0-----:R-:W-:Y:S01]  /*2cc0*/  IMAD.WIDE R40, R77, 0x4, R38 ;  /* 0x000000044d287825 */ /* 0x001fe200078e0226 */
[----:B------:R-:W-:Y:S02]  /*2cd0*/  SEL R56, R56, RZ, P2 ;  /* 0x000000ff38387207 */ /* 0x000fe40001000000 */
[----:B------:R-:W-:Y:S02]  /*2ce0*/  IADD3 R77, R5, R44, RZ ;  /* 0x0000002c054d7210 */ /* 0x000fe40007ffe0ff */
[----:B------:R0:W4:Y:S01]  /*2cf0*/  @P1 LDG.E.EL R54, desc[UR6][R42.64] ;  /* 0x000000062a361981 */ /* 0x000122000c2e1900 */
[----:B------:R-:W-:Y:S01]  /*2d00*/  FADD R55, R55, R56 ;  /* 0x0000003837377221 */ /* 0x000fe20000000000 */
[----:B------:R-:W-:Y:S01]  /*2d10*/  IMAD.MOV.U32 R56, RZ, RZ, RZ ;  /* 0x000000ffff387224 */ /* 0x000fe200078e00ff */
[----:B------:R-:W-:-:S05]  /*2d20*/  SEL R58, R58, RZ, P2 ;  /* 0x000000ff3a3a7207 */ /* 0x000fca0001000000 */
[----:B------:R1:W5:Y:S01]  /*2d30*/  @P1 LDG.E.EL R56, desc[UR6][R40.64] ;  /* 0x0000000628381981 */ /* 0x000362000c2e1900 */
[----:B0-----:R-:W-:Y:S01]  /*2d40*/  IMAD.WIDE R42, R77, 0x4, R38 ;  /* 0x000000044d2a7825 */ /* 0x001fe200078e0226 */
[----:B------:R-:W-:-:S03]  /*2d50*/  IADD3 R77, R21, R44, RZ ;  /* 0x0000002c154d7210 */ /* 0x000fc60007ffe0ff */
[----:B------:R-:W-:Y:S01]  /*2d60*/  FADD R57, R57, R58 ;  /* 0x0000003a39397221 */ /* 0x000fe20000000000 */
[----:B------:R-:W-:Y:S01]  /*2d70*/  HFMA2.MMA R58, -RZ, RZ, 0, 0 ;  /* 0x00000000ff3a7435 */ /* 0x000fe200000001ff */
[----:B------:R-:W-:Y:S01]  /*2d80*/  SEL R59, R59, RZ, P2 ;  /* 0x000000ff3b3b7207 */ /* 0x000fe20001000000 */
[----:B-1----:R-:W-:Y:S01]  /*2d90*/  IMAD.WIDE R40, R77, 0x4, R38 ;  /* 0x000000044d287825 */ /* 0x002fe200078e0226 */
[----:B------:R-:W-:-:S03]  /*2da0*/  IADD3 R77, R10, R44, RZ ;  /* 0x0000002c0a4d7210 */ /* 0x000fc60007ffe0ff */
[----:B------:R-:W-:Y:S01]  /*2db0*/  FADD R59, R60, R59 ;  /* 0x0000003b3c3b7221 */ /* 0x000fe20000000000 */
[----:B------:R-:W-:-:S03]  /*2dc0*/  IMAD.MOV.U32 R60, RZ, RZ, RZ ;  /* 0x000000ffff3c7224 */ /* 0x000fc600078e00ff */
[----:B------:R0:W3:Y:S01]  /*2dd0*/  @P1 LDG.E.EL R58, desc[UR6][R42.64] ;  /* 0x000000062a3a1981 */ /* 0x0000e2000c2e1900 */
[----:B------:R-:W-:-:S03]  /*2de0*/  SEL R61, R61, RZ, P2 ;  /* 0x000000ff3d3d7207 */ /* 0x000fc60001000000 */
[----:B------:R1:W3:Y:S01]  /*2df0*/  @P1 LDG.E.EL R60, desc[UR6][R40.64] ;  /* 0x00000006283c1981 */ /* 0x0002e2000c2e1900 */
[----:B0-----:R-:W-:Y:S01]  /*2e00*/  IMAD.WIDE R42, R77, 0x4, R38 ;  /* 0x000000044d2a7825 */ /* 0x001fe200078e0226 */
[----:B------:R-:W-:-:S03]  /*2e10*/  IADD3 R77, R25, R44, RZ ;  /* 0x0000002c194d7210 */ /* 0x000fc60007ffe0ff */
[----:B------:R-:W-:Y:S01]  /*2e20*/  FADD R61, R62, R61 ;  /* 0x0000003d3e3d7221 */ /* 0x000fe20000000000 */
[----:B------:R-:W-:Y:S01]  /*2e30*/  MOV R62, RZ ;  /* 0x000000ff003e7202 */ /* 0x000fe20000000f00 */
[----:B-1----:R-:W-:Y:S01]  /*2e40*/  IMAD.WIDE R40, R77, 0x4, R38 ;  /* 0x000000044d287825 */ /* 0x002fe200078e0226 */
[----:B------:R-:W-:-:S04]  /*2e50*/  IADD3 R77, R23, R44, RZ ;  /* 0x0000002c174d7210 */ /* 0x000fc80007ffe0ff */
[----:B------:R0:W4:Y:S02]  /*2e60*/  @P1 LDG.E.EL R62, desc[UR6][R42.64] ;  /* 0x000000062a3e1981 */ /* 0x000124000c2e1900 */
[----:B0-----:R-:W-:Y:S01]  /*2e70*/  IMAD.WIDE R42, R77, 0x4, R38 ;  /* 0x000000044d2a7825 */ /* 0x001fe200078e0226 */
[----:B------:R-:W-:Y:S02]  /*2e80*/  IADD3 R77, R2, R44, RZ ;  /* 0x0000002c024d7210 */ /* 0x000fe40007ffe0ff */
[----:B------:R-:W-:Y:S01]  /*2e90*/  SEL R79, R76, RZ, P2 ;  /* 0x000000ff4c4f7207 */ /* 0x000fe20001000000 */
[----:B------:R-:W-:Y:S01]  /*2ea0*/  FADD R75, R75, R78 ;  /* 0x0000004e4b4b7221 */ /* 0x000fe20000000000 */
[----:B------:R-:W-:Y:S02]  /*2eb0*/  ISETP.LT.U32.AND P0, PT, R16, 0x131, !P0 ;  /* 0x000001311000780c */ /* 0x000fe40004701070 */
[----:B------:R-:W-:-:S04]  /*2ec0*/  IADD3 R16, R12, 0x12, RZ ;  /* 0x000000120c107810 */ /* 0x000fc80007ffe0ff */
[----:B------:R-:W-:Y:S01]  /*2ed0*/  IADD3 R29, R29, R16, RZ ;  /* 0x000000101d1d7210 */ /* 0x000fe20007ffe0ff */
[--C-:B------:R-:W-:Y:S01]  /*2ee0*/  IMAD R13, R13, 0x121, R16.reuse ;  /* 0x000001210d0d7824 */ /* 0x100fe200078e0210 */
[----:B------:R-:W-:Y:S01]  /*2ef0*/  IADD3 R27, R27, R16, RZ ;  /* 0x000000101b1b7210 */ /* 0x000fe20007ffe0ff */
[--C-:B------:R-:W-:Y:S01]  /*2f00*/  IMAD.IADD R5, R5, 0x1, R16.reuse ;  /* 0x0000000105057824 */ /* 0x100fe200078e0210 */
[----:B------:R-:W-:Y:S01]  /*2f10*/  IADD3 R21, R21, R16, RZ ;  /* 0x0000001015157210 */ /* 0x000fe20007ffe0ff */
[----:B------:R-:W-:Y:S01]  /*2f20*/  IMAD.IADD R23, R23, 0x1, R16 ;  /* 0x0000000117177824 */ /* 0x000fe200078e0210 */
[----:B------:R-:W-:Y:S02]  /*2f30*/  IADD3 R25, R25, R16, RZ ;  /* 0x0000001019197210 */ /* 0x000fe40007ffe0ff */
[----:B--2---:R-:W-:-:S05]  /*2f40*/  SEL R63, R63, RZ, P2 ;  /* 0x000000ff3f3f7207 */ /* 0x004fca0001000000 */
[----:B------:R-:W-:Y:S01]  /*2f50*/  FADD R63, R64, R63 ;  /* 0x0000003f403f7221 */ /* 0x000fe20000000000 */
[----:B------:R-:W-:-:S06]  /*2f60*/  IMAD.MOV.U32 R64, RZ, RZ, RZ ;  /* 0x000000ffff407224 */ /* 0x000fcc00078e00ff */
[----:B------:R0:W2:Y:S01]  /*2f70*/  @P1 LDG.E.EL R64, desc[UR6][R40.64] ;  /* 0x0000000628401981 */ /* 0x0000a2000c2e1900 */
[----:B------:R-:W-:-:S05]  /*2f80*/  SEL R65, R65, RZ, P2 ;  /* 0x000000ff41417207 */ /* 0x000fca0001000000 */
[----:B------:R-:W-:Y:S01]  /*2f90*/  FADD R65, R66, R65 ;  /* 0x0000004142417221 */ /* 0x000fe20000000000 */
[----:B------:R-:W-:Y:S01]  /*2fa0*/  HFMA2.MMA R66, -RZ, RZ, 0, 0 ;  /* 0x00000000ff427435 */ /* 0x000fe200000001ff */
[----:B0-----:R-:W-:Y:S01]  /*2fb0*/  IMAD.WIDE R40, R77, 0x4, R38 ;  /* 0x000000044d287825 */ /* 0x001fe200078e0226 */
[----:B------:R-:W-:Y:S02]  /*2fc0*/  IADD3 R77, R15, R44, RZ ;  /* 0x0000002c0f4d7210 */ /* 0x000fe40007ffe0ff */
[----:B------:R-:W-:Y:S02]  /*2fd0*/  SEL R67, R67, RZ, P2 ;  /* 0x000000ff43437207 */ /* 0x000fe40001000000 */
[----:B------:R-:W-:-:S03]  /*2fe0*/  SEL R69, R69, RZ, P2 ;  /* 0x000000ff45457207 */ /* 0x000fc60001000000 */
[----:B------:R-:W-:Y:S01]  /*2ff0*/  FADD R67, R68, R67 ;  /* 0x0000004344437221 */ /* 0x000fe20000000000 */
[----:B------:R0:W2:Y:S01]  /*3000*/  @P1 LDG.E.EL R66, desc[UR6][R42.64] ;  /* 0x000000062a421981 */ /* 0x0000a2000c2e1900 */
[----:B------:R-:W-:Y:S02]  /*3010*/  IMAD.MOV.U32 R68, RZ, RZ, RZ ;  /* 0x000000ffff447224 */ /* 0x000fe400078e00ff */
[----:B------:R-:W-:Y:S01]  /*3020*/  FADD R69, R70, R69 ;  /* 0x0000004546457221 */ /* 0x000fe20000000000 */
[----:B------:R-:W-:-:S03]  /*3030*/  MOV R70, RZ ;  /* 0x000000ff00467202 */ /* 0x000fc60000000f00 */
[----:B------:R1:W2:Y:S01]  /*3040*/  @P1 LDG.E.EL R68, desc[UR6][R40.64] ;  /* 0x0000000628441981 */ /* 0x0002a2000c2e1900 */
[--C-:B0-----:R-:W-:Y:S01]  /*3050*/  IMAD.WIDE R42, R77, 0x4, R38.reuse ;  /* 0x000000044d2a7825 */ /* 0x101fe200078e0226 */
[----:B------:R-:W-:Y:S02]  /*3060*/  IADD3 R77, R19, R44, RZ ;  /* 0x0000002c134d7210 */ /* 0x000fe40007ffe0ff */
[----:B------:R-:W-:Y:S02]  /*3070*/  SEL R71, R71, RZ, P2 ;  /* 0x000000ff47477207 */ /* 0x000fe40001000000 */
[----:B------:R0:W2:Y:S01]  /*3080*/  @P1 LDG.E.EL R70, desc[UR6][R42.64] ;  /* 0x000000062a461981 */ /* 0x0000a2000c2e1900 */
[----:B-1----:R-:W-:-:S04]  /*3090*/  IMAD.WIDE R40, R77, 0x4, R38 ;  /* 0x000000044d287825 */ /* 0x002fc800078e0226 */
[----:B------:R-:W-:Y:S01]  /*30a0*/  FADD R71, R72, R71 ;  /* 0x0000004748477221 */ /* 0x000fe20000000000 */
[----:B------:R-:W-:Y:S01]  /*30b0*/  SEL R73, R73, RZ, P2 ;  /* 0x000000ff49497207 */ /* 0x000fe20001000000 */
[----:B------:R-:W-:Y:S01]  /*30c0*/  IMAD.MOV.U32 R72, RZ, RZ, RZ ;  /* 0x000000ffff487224 */ /* 0x000fe200078e00ff */
[----:B------:R-:W-:-:S03]  /*30d0*/  IADD3 R77, R17, R44, RZ ;  /* 0x0000002c114d7210 */ /* 0x000fc60007ffe0ff */
[----:B------:R-:W-:Y:S01]  /*30e0*/  FADD R73, R74, R73 ;  /* 0x000000494a497221 */ /* 0x000fe20000000000 */
[----:B------:R-:W-:Y:S01]  /*30f0*/  SEL R76, R45, RZ, P2 ;  /* 0x000000ff2d4c7207 */ /* 0x000fe20001000000 */
[----:B------:R1:W2:Y:S01]  /*3100*/  @P1 LDG.E.EL R72, desc[UR6][R40.64] ;  /* 0x0000000628481981 */ /* 0x0002a2000c2e1900 */
[----:B------:R-:W-:Y:S01]  /*3110*/  IADD3 R45, R33, R44, RZ ;  /* 0x0000002c212d7210 */ /* 0x000fe20007ffe0ff */
[----:B------:R-:W-:Y:S01]  /*3120*/  HFMA2.MMA R74, -RZ, RZ, 0, 0 ;  /* 0x00000000ff4a7435 */ /* 0x000fe200000001ff */
[----:B0-----:R-:W-:-:S04]  /*3130*/  IMAD.WIDE R42, R77, 0x4, R38 ;  /* 0x000000044d2a7825 */ /* 0x001fc800078e0226 */
[----:B------:R-:W-:Y:S01]  /*3140*/  FADD R75, R75, R76 ;  /* 0x0000004c4b4b7221 */ /* 0x000fe20000000000 */
[----:B------:R-:W-:Y:S01]  /*3150*/  CS2R R76, SRZ ;  /* 0x00000000004c7805 */ /* 0x000fe2000001ff00 */
[----:B-1----:R-:W-:-:S03]  /*3160*/  IMAD.WIDE R40, R45, 0x4, R38 ;  /* 0x000000042d287825 */ /* 0x002fc600078e0226 */
[----:B------:R0:W2:Y:S01]  /*3170*/  @P1 LDG.E.EL R74, desc[UR6][R42.64] ;  /* 0x000000062a4a1981 */ /* 0x0000a2000c2e1900 */
[----:B------:R-:W-:-:S03]  /*3180*/  IMAD.IADD R45, R8, 0x1, R44 ;  /* 0x00000001082d7824 */ /* 0x000fc600078e022c */
[----:B------:R1:W2:Y:S01]  /*3190*/  @P1 LDG.E.EL R76, desc[UR6][R40.64] ;  /* 0x00000006284c1981 */ /* 0x0002a2000c2e1900 */
[----:B0-----:R-:W-:Y:S01]  /*31a0*/  IADD3 R43, R11, R44, RZ ;  /* 0x0000002c0b2b7210 */ /* 0x001fe20007ffe0ff */
[----:B-1----:R-:W-:Y:S01]  /*31b0*/  IMAD.WIDE R40, R45, 0x4, R38 ;  /* 0x000000042d287825 */ /* 0x002fe200078e0226 */
[----:B------:R-:W-:-:S04]  /*31c0*/  IADD3 R45, R31, R44, RZ ;  /* 0x0000002c1f2d7210 */ /* 0x000fc80007ffe0ff */
[----:B------:R0:W2:Y:S01]  /*31d0*/  @P1 LDG.E.EL R77, desc[UR6][R40.64] ;  /* 0x00000006284d1981 */ /* 0x0000a2000c2e1900 */
[----:B------:R-:W-:Y:S01]  /*31e0*/  IMAD.WIDE R42, R43, 0x4, R38 ;  /* 0x000000042b2a7825 */ /* 0x000fe200078e0226 */
[----:B0-----:R-:W-:-:S03]  /*31f0*/  MOV R40, RZ ;  /* 0x000000ff00287202 */ /* 0x001fc60000000f00 */
[----:B------:R-:W-:-:S03]  /*3200*/  IMAD.WIDE R44, R45, 0x4, R38 ;  /* 0x000000042d2c7825 */ /* 0x000fc600078e0226 */
[----:B------:R0:W2:Y:S02]  /*3210*/  @P1 LDG.E.EL R40, desc[UR6][R42.64] ;  /* 0x000000062a281981 */ /* 0x0000a4000c2e1900 */
[----:B0-----:R-:W-:-:S06]  /*3220*/  IMAD.MOV.U32 R42, RZ, RZ, RZ ;  /* 0x000000ffff2a7224 */ /* 0x001fcc00078e00ff */
[----:B------:R0:W2:Y:S01]  /*3230*/  @P1 LDG.E.EL R42, desc[UR6][R44.64] ;  /* 0x000000062c2a1981 */ /* 0x0000a2000c2e1900 */
[----:B------:R-:W-:Y:S01]  /*3240*/  IADD3 R43, R2, R16, RZ ;  /* 0x00000010022b7210 */ /* 0x000fe20007ffe0ff */
[--C-:B------:R-:W-:Y:S01]  /*3250*/  IMAD.IADD R31, R31, 0x1, R16.reuse ;  /* 0x000000011f1f7824 */ /* 0x100fe200078e0210 */
[----:B------:R-:W-:Y:S01]  /*3260*/  IADD3 R41, R10, R16, RZ ;  /* 0x000000100a297210 */ /* 0x000fe20007ffe0ff */
[----:B0-----:R-:W-:Y:S01]  /*3270*/  IMAD.IADD R45, R17, 0x1, R16 ;  /* 0x00000001112d7824 */ /* 0x001fe200078e0210 */
[----:B---3--:R-:W-:Y:S02]  /*3280*/  SEL R17, R51, RZ, P1 ;  /* 0x000000ff33117207 */ /* 0x008fe40000800000 */
[----:B------:R-:W-:Y:S01]  /*3290*/  IADD3 R51, R8, R16, RZ ;  /* 0x0000001008337210 */ /* 0x000fe20007ffe0ff */
[----:B------:R-:W-:Y:S01]  /*32a0*/  HFMA2.MMA R8, -RZ, RZ, 0, 0 ;  /* 0x00000000ff087435 */ /* 0x000fe200000001ff */
[----:B------:R-:W-:Y:S01]  /*32b0*/  IADD3 R15, R15, R16, RZ ;  /* 0x000000100f0f7210 */ /* 0x000fe20007ffe0ff */
[----:B------:R-:W-:Y:S01]  /*32c0*/  FADD R18, R18, R17 ;  /* 0x0000001112127221 */ /* 0x000fe20000000000 */
[----:B------:R-:W-:-:S02]  /*32d0*/  IADD3 R19, R19, R16, RZ ;  /* 0x0000001013137210 */ /* 0x000fc40007ffe0ff */
[----:B------:R-:W-:Y:S02]  /*32e0*/  IADD3 R33, R33, R16, RZ ;  /* 0x0000001021217210 */ /* 0x000fe40007ffe0ff */
[----:B------:R-:W-:Y:S01]  /*32f0*/  IADD3 R2, R11, R16, RZ ;  /* 0x000000100b027210 */ /* 0x000fe20007ffe0ff */
[----:B------:R-:W-:Y:S01]  /*3300*/  IMAD.WIDE R16, R13, 0x4, R38 ;  /* 0x000000040d107825 */ /* 0x000fe200078e0226 */
[----:B------:R-:W-:-:S03]  /*3310*/  MOV R13, RZ ;  /* 0x000000ff000d7202 */ /* 0x000fc60000000f00 */
[--C-:B------:R-:W-:Y:S01]  /*3320*/  IMAD.WIDE R10, R29, 0x4, R38.reuse ;  /* 0x000000041d0a7825 */ /* 0x100fe200078e0226 */
[----:B------:R0:W3:Y:S04]  /*3330*/  @P0 LDG.E.EL R8, desc[UR6][R16.64] ;  /* 0x0000000610080981 */ /* 0x0000e8000c2e1900 */
[----:B------:R1:W3:Y:S01]  /*3340*/  @P0 LDG.E.EL R13, desc[UR6][R10.64] ;  /* 0x000000060a0d0981 */ /* 0x0002e2000c2e1900 */
[----:B------:R-:W-:Y:S01]  /*3350*/  HFMA2.MMA R29, -RZ, RZ, 0, 0 ;  /* 0x00000000ff1d7435 */ /* 0x000fe200000001ff */
[----:B0-----:R-:W-:-:S04]  /*3360*/  IMAD.WIDE R16, R5, 0x4, R38 ;  /* 0x0000000405107825 */ /* 0x001fc800078e0226 */
[----:B-1----:R-:W-:-:S04]  /*3370*/  IMAD.WIDE R10, R27, 0x4, R38 ;  /* 0x000000041b0a7825 */ /* 0x002fc800078e0226 */
[----:B------:R-:W-:Y:S01]  /*3380*/  IMAD.MOV.U32 R27, RZ, RZ, RZ ;  /* 0x000000ffff1b7224 */ /* 0x000fe200078e00ff */
[----:B------:R-:W3:Y:S05]  /*3390*/  @P0 LDG.E.EL R29, desc[UR6][R10.64] ;  /* 0x000000060a1d0981 */ /* 0x000eea000c2e1900 */
[----:B------:R0:W3:Y:S01]  /*33a0*/  @P0 LDG.E.EL R27, desc[UR6][R16.64] ;  /* 0x00000006101b0981 */ /* 0x0000e2000c2e1900 */
[----:B------:R-:W-:Y:S01]  /*33b0*/  MOV R5, RZ ;  /* 0x000000ff00057202 */ /* 0x000fe20000000f00 */
[----:B0-----:R-:W-:Y:S01]  /*33c0*/  IMAD.WIDE R16, R21, 0x4, R38 ;  /* 0x0000000415107825 */ /* 0x001fe200078e0226 */
[----:B------:R-:W-:-:S03]  /*33d0*/  HFMA2.MMA R21, -RZ, RZ, 0, 0 ;  /* 0x00000000ff157435 */ /* 0x000fc600000001ff */
[----:B------:R-:W-:Y:S01]  /*33e0*/  IMAD.WIDE R10, R41, 0x4, R38 ;  /* 0x00000004290a7825 */ /* 0x000fe200078e0226 */
[----:B------:R0:W3:Y:S01]  /*33f0*/  @P0 LDG.E.EL R5, desc[UR6][R16.64] ;  /* 0x0000000610050981 */ /* 0x0000e2000c2e1900 */
[----:B------:R-:W-:-:S05]  /*3400*/  MOV R41, RZ ;  /* 0x000000ff00297202 */ /* 0x000fca0000000f00 */
[----:B------:R1:W3:Y:S01]  /*3410*/  @P0 LDG.E.EL R21, desc[UR6][R10.64] ;  /* 0x000000060a150981 */ /* 0x0002e2000c2e1900 */
[----:B0-----:R-:W-:Y:S01]  /*3420*/  IMAD.WIDE R16, R23, 0x4, R38 ;  /* 0x0000000417107825 */ /* 0x001fe200078e0226 */
[----:B------:R-:W-:-:S03]  /*3430*/  HFMA2.MMA R23, -RZ, RZ, 0, 0 ;  /* 0x00000000ff177435 */ /* 0x000fc600000001ff */
[----:B-1----:R-:W-:-:S04]  /*3440*/  IMAD.WIDE R10, R25, 0x4, R38 ;  /* 0x00000004190a7825 */ /* 0x002fc800078e0226 */
[----:B------:R-:W-:Y:S01]  /*3450*/  IMAD.MOV.U32 R25, RZ, RZ, RZ ;  /* 0x000000ffff197224 */ /* 0x000fe200078e00ff */
[----:B------:R0:W3:Y:S05]  /*3460*/  @P0 LDG.E.EL R41, desc[UR6][R10.64] ;  /* 0x000000060a290981 */ /* 0x0000ea000c2e1900 */
[----:B------:R1:W3:Y:S01]  /*3470*/  @P0 LDG.E.EL R25, desc[UR6][R16.64] ;  /* 0x0000000610190981 */ /* 0x0002e2000c2e1900 */
[----:B0-----:R-:W-:Y:S01]  /*3480*/  IMAD.WIDE R10, R15, 0x4, R38 ;  /* 0x000000040f0a7825 */ /* 0x001fe200078e0226 */
[----:B------:R-:W-:-:S03]  /*3490*/  HFMA2.MMA R15, -RZ, RZ, 0, 0 ;  /* 0x00000000ff0f7435 */ /* 0x000fc600000001ff */
[----:B-1----:R-:W-:Y:S01]  /*34a0*/  IMAD.WIDE R16, R43, 0x4, R38 ;  /* 0x000000042b107825 */ /* 0x002fe200078e0226 */
[----:B------:R-:W-:-:S04]  /*34b0*/  MOV R43, RZ ;  /* 0x000000ff002b7202 */ /* 0x000fc80000000f00 */
[----:B------:R0:W3:Y:S04]  /*34c0*/  @P0 LDG.E.EL R23, desc[UR6][R16.64] ;  /* 0x0000000610170981 */ /* 0x0000e8000c2e1900 */
[----:B------:R1:W3:Y:S01]  /*34d0*/  @P0 LDG.E.EL R43, desc[UR6][R10.64] ;  /* 0x000000060a2b0981 */ /* 0x0002e2000c2e1900 */
[----:B0-----:R-:W-:Y:S01]  /*34e0*/  IMAD.WIDE R16, R33, 0x4, R38 ;  /* 0x0000000421107825 */ /* 0x001fe200078e0226 */
[----:B------:R-:W-:-:S03]  /*34f0*/  HFMA2.MMA R33, -RZ, RZ, 0, 0 ;  /* 0x00000000ff217435 */ /* 0x000fc600000001ff */
[----:B-1----:R-:W-:-:S05]  /*3500*/  IMAD.WIDE R10, R19, 0x4, R38 ;  /* 0x00000004130a7825 */ /* 0x002fca00078e0226 */
[----:B------:R0:W3:Y:S01]  /*3510*/  @P0 LDG.E.EL R15, desc[UR6][R10.64] ;  /* 0x000000060a0f0981 */ /* 0x0000e2000c2e1900 */
[----:B------:R-:W-:Y:S02]  /*3520*/  IMAD.MOV.U32 R19, RZ, RZ, RZ ;  /* 0x000000ffff137224 */ /* 0x000fe400078e00ff */
[----:B------:R-:W-:-:S05]  /*3530*/  IMAD.WIDE R44, R45, 0x4, R38 ;  /* 0x000000042d2c7825 */ /* 0x000fca00078e0226 */
[----:B------:R-:W3:Y:S01]  /*3540*/  @P0 LDG.E.EL R19, desc[UR6][R44.64] ;  /* 0x000000062c130981 */ /* 0x000ee2000c2e1900 */
[----:B0-----:R-:W-:-:S05]  /*3550*/  IMAD.WIDE R10, R51, 0x4, R38 ;  /* 0x00000004330a7825 */ /* 0x001fca00078e0226 */
[----:B------:R0:W3:Y:S01]  /*3560*/  @P0 LDG.E.EL R33, desc[UR6][R10.64] ;  /* 0x000000060a210981 */ /* 0x0000e2000c2e1900 */
[----:B------:R-:W-:Y:S01]  /*3570*/  MOV R51, RZ ;  /* 0x000000ff00337202 */ /* 0x000fe20000000f00 */
[----:B0-----:R-:W-:-:S04]  /*3580*/  IMAD.WIDE R10, R2, 0x4, R38 ;  /* 0x00000004020a7825 */ /* 0x001fc800078e0226 */
[----:B------:R-:W-:Y:S01]  /*3590*/  IMAD.WIDE R38, R31, 0x4, R38 ;  /* 0x000000041f267825 */ /* 0x000fe200078e0226 */
[----:B------:R-:W-:Y:S01]  /*35a0*/  MOV R44, RZ ;  /* 0x000000ff002c7202 */ /* 0x000fe20000000f00 */
[----:B------:R0:W3:Y:S02]  /*35b0*/  @P0 LDG.E.EL R51, desc[UR6][R10.64] ;  /* 0x000000060a330981 */ /* 0x0000e4000c2e1900 */
[----:B------:R-:W-:-:S03]  /*35c0*/  IMAD.MOV.U32 R31, RZ, RZ, RZ ;  /* 0x000000ffff1f7224 */ /* 0x000fc600078e00ff */
[----:B------:R1:W3:Y:S04]  /*35d0*/  @P0 LDG.E.EL R44, desc[UR6][R16.64] ;  /* 0x00000006102c0981 */ /* 0x0002e8000c2e1900 */
[----:B------:R4:W3:Y:S01]  /*35e0*/  @P0 LDG.E.EL R31, desc[UR6][R38.64] ;  /* 0x00000006261f0981 */ /* 0x0008e2000c2e1900 */
[C---:B------:R-:W-:Y:S02]  /*35f0*/  ISETP.GE.AND P2, PT, R52.reuse, 0x10, PT ;  /* 0x000000103400780c */ /* 0x040fe40003f46270 */
[----:B------:R-:W-:Y:S02]  /*3600*/  ISETP.GT.AND P3, PT, R52, 0xf, PT ;  /* 0x0000000f3400780c */ /* 0x000fe40003f64270 */
[----:B------:R-:W-:Y:S01]  /*3610*/  IADD3 R2, R52, 0x2, RZ ;  /* 0x0000000234027810 */ /* 0x000fe20007ffe0ff */
[----:B0-----:R-:W-:Y:S01]  /*3620*/  VIADD R10, R9, 0x2 ;  /* 0x00000002090a7836 */ /* 0x001fe20000000000 */
[----:B------:R-:W-:-:S02]  /*3630*/  ISETP.GE.AND P4, PT, R12, 0x110, PT ;  /* 0x000001100c00780c */ /* 0x000fc40003f86270 */
[----:B-1----:R-:W-:Y:S02]  /*3640*/  SEL R16, R2, RZ, !P2 ;  /* 0x000000ff02107207 */ /* 0x002fe40005000000 */
[----:B------:R-:W-:Y:S02]  /*3650*/  ISETP.GT.AND P2, PT, R12, 0x10f, PT ;  /* 0x0000010f0c00780c */ /* 0x000fe40003f44270 */
[----:B------:R-:W-:Y:S02]  /*3660*/  IADD3 R12, R9, R52, RZ ;  /* 0x00000034090c7210 */ /* 0x000fe40007ffe0ff */
[----:B------:R-:W-:Y:S02]  /*3670*/  SEL R10, R10, RZ, !P4 ;  /* 0x000000ff0a0a7207 */ /* 0x000fe40006000000 */
[----:B------:R-:W-:Y:S01]  /*3680*/  SEL R11, RZ, 0x12, !P2 ;  /* 0x00000012ff0b7807 */ /* 0x000fe20005000000 */
[----:B------:R-:W0:Y:S01]  /*3690*/  S2UR UR5, SR_CgaCtaId ;  /* 0x00000000000579c3 */ /* 0x000e220000008800 */
[----:B------:R-:W-:Y:S01]  /*36a0*/  IADD3 R2, R16, 0x12, RZ ;  /* 0x0000001210027810 */ /* 0x000fe20007ffe0ff */
[----:B------:R-:W-:Y:S01]  /*36b0*/  IMAD R12, R9, R52, -R12 ;  /* 0x00000034090c7224 */ /* 0x000fe200078e0a0c */
[----:B------:R-:W-:-:S02]  /*36c0*/  @!P3 IADD3 R2, R16, RZ, RZ ;  /* 0x000000ff1002b210 */ /* 0x000fc40007ffe0ff */
[----:B------:R-:W-:Y:S02]  /*36d0*/  IADD3 R11, R11, R10, RZ ;  /* 0x0000000a0b0b7210 */ /* 0x000fe40007ffe0ff */
[----:B------:R-:W-:Y:S02]  /*36e0*/  SHF.L.U32 R17, R7, 0x2, RZ ;  /* 0x0000000207117819 */ /* 0x000fe400000006ff */
[----:B------:R-:W-:Y:S02]  /*36f0*/  IADD3 R12, R11, R12, R2 ;  /* 0x0000000c0b0c7210 */ /* 0x000fe40007ffe002 */
[----:B------:R-:W-:Y:S01]  /*3700*/  LOP3.LUT R6, R6, 0x3c, R17, 0xf8, !PT ;  /* 0x0000003c06067812 */ /* 0x000fe200078ef811 */
[----:B------:R-:W-:Y:S02]  /*3710*/  IMAD R9, R9, R2, RZ ;  /* 0x0000000209097224 */ /* 0x000fe400078e02ff */
[----:B------:R-:W-:Y:S02]  /*3720*/  VIADD R12, R12, 0x1 ;  /* 0x000000010c0c7836 */ /* 0x000fe40000000000 */
[----:B------:R-:W-:-:S04]  /*3730*/  IMAD.HI R17, R6, 0x2aaaaaab, RZ ;  /* 0x2aaaaaab06117827 */ /* 0x000fc800078e02ff */
[----:B------:R-:W-:Y:S02]  /*3740*/  IMAD R52, R52, R11, R9 ;  /* 0x0000000b34347224 */ /* 0x000fe400078e0209 */
[----:B------:R-:W-:Y:S01]  /*3750*/  IMAD R11, R11, R2, R12 ;  /* 0x000000020b0b7224 */ /* 0x000fe200078e020c */
[----:B------:R-:W-:Y:S02]  /*3760*/  SHF.R.U32.HI R2, RZ, 0x1f, R17 ;  /* 0x0000001fff027819 */ /* 0x000fe40000011611 */
[--C-:B------:R-:W-:Y:S02]  /*3770*/  SHF.R.U32.HI R9, RZ, 0x4, R7.reuse ;  /* 0x00000004ff097819 */ /* 0x100fe40000011607 */
[----:B------:R-:W-:Y:S01]  /*3780*/  LEA.HI.SX32 R17, R17, R2, 0x19 ;  /* 0x0000000211117211 */ /* 0x000fe200078fcaff */
[----:B------:R-:W-:Y:S01]  /*3790*/  UMOV UR4, 0x400 ;  /* 0x0000040000047882 */ /* 0x000fe20000000000 */
[----:B----4-:R-:W-:Y:S02]  /*37a0*/  SHF.R.U32.HI R39, RZ, 0x6, R7 ;  /* 0x00000006ff277819 */ /* 0x010fe40000011607 */
[----:B------:R-:W-:Y:S01]  /*37b0*/  SHF.L.U32 R2, R7, 0x6, RZ ;  /* 0x0000000607027819 */ /* 0x000fe200000006ff */
[----:B0-----:R-:W-:Y:S01]  /*37c0*/  UPRMT UR4, UR5, 0x654, UR4 ;  /* 0x0000065405047896 */ /* 0x001fe20008000004 */
[----:B------:R-:W-:-:S02]  /*37d0*/  SGXT.U32 R9, R9, 0x4 ;  /* 0x000000040909781a */ /* 0x000fc40000000000 */
[----:B------:R-:W-:Y:S02]  /*37e0*/  SGXT.U32 R39, R39, 0x2 ;  /* 0x000000022727781a */ /* 0x000fe40000000000 */
[----:B------:R-:W-:Y:S02]  /*37f0*/  LOP3.LUT R2, R2, 0xfc0, RZ, 0xc0, !PT ;  /* 0x00000fc002027812 */ /* 0x000fe400078ec0ff */
[----:B------:R-:W-:Y:S02]  /*3800*/  LOP3.LUT R4, R4, R9, RZ, 0xfc, !PT ;  /* 0x0000000904047212 */ /* 0x000fe400078efcff */
[C---:B------:R-:W-:Y:S02]  /*3810*/  LOP3.LUT R9, R2.reuse, R39, RZ, 0xfc, !PT ;  /* 0x0000002702097212 */ /* 0x040fe400078efcff */
[----:B------:R-:W-:-:S04]  /*3820*/  LEA.HI R2, R2, UR4, RZ, 0x1e ;  /* 0x0000000402027c11 */ /* 0x000fc8000f8ff0ff */
[----:B------:R-:W-:Y:S02]  /*3830*/  LEA R9, R9, R2, 0x2 ;  /* 0x0000000209097211 */ /* 0x000fe400078e10ff */
[----:B------:R-:W-:-:S04]  /*3840*/  LOP3.LUT R2, R4, 0x10, RZ, 0xfc, !PT ;  /* 0x0000001004027812 */ /* 0x000fc800078efcff */
[----:B------:R-:W-:Y:S02]  /*3850*/  ISETP.GE.AND P4, PT, R2, 0x121, PT ;  /* 0x000001210200780c */ /* 0x000fe40003f86270 */
[----:B------:R-:W-:Y:S01]  /*3860*/  LOP3.LUT R2, R4, 0x20, RZ, 0xfc, !PT ;  /* 0x0000002004027812 */ /* 0x000fe200078efcff */
[----:B------:R-:W-:-:S03]  /*3870*/  IMAD R6, R17, -0x300, R6 ;  /* 0xfffffd0011067824 */ /* 0x000fc600078e0206 */
[----:B------:R-:W-:Y:S02]  /*3880*/  ISETP.GE.AND P3, PT, R2, 0x121, PT ;  /* 0x000001210200780c */ /* 0x000fe40003f66270 */
[----:B------:R-:W-:Y:S01]  /*3890*/  SHF.L.U32 R2, R7, 0x2, RZ ;  /* 0x0000000207027819 */ /* 0x000fe200000006ff */
[----:B------:R-:W-:Y:S01]  /*38a0*/  IMAD R17, R17, 0x36300, R6 ;  /* 0x0003630011117824 */ /* 0x000fe200078e0206 */
[----:B------:R-:W-:Y:S01]  /*38b0*/  LOP3.LUT R6, R4, 0x30, RZ, 0xfc, !PT ;  /* 0x0000003004067812 */ /* 0x000fe200078efcff */
[----:B------:R-:W-:Y:S01]  /*38c0*/  STS [R9+0x30], R14 ;  /* 0x0000300e09007388 */ /* 0x000fe20000000800 */
[----:B------:R-:W-:-:S03]  /*38d0*/  LOP3.LUT R2, R2, 0x3fc, RZ, 0xc0, !PT ;  /* 0x000003fc02027812 */ /* 0x000fc600078ec0ff */
[----:B------:R-:W-:Y:S01]  /*38e0*/  STS [R9+0x40], R0 ;  /* 0x0000400009007388 */ /* 0x000fe20000000800 */
[----:B------:R-:W-:-:S03]  /*38f0*/  ISETP.GE.AND P2, PT, R6, 0x121, PT ;  /* 0x000001210600780c */ /* 0x000fc60003f46270 */
[----:B------:R0:W-:Y:S01]  /*3900*/  STS [R9+0x50], R3 ;  /* 0x0000500309007388 */ /* 0x0001e20000000800 */
[----:B------:R-:W-:-:S03]  /*3910*/  LOP3.LUT R6, R2, 0x400, RZ, 0xfc, !PT ;  /* 0x0000040002067812 */ /* 0x000fc600078efcff */
[----:B------:R-:W-:Y:S04]  /*3920*/  STS [R9+0x60], R50 ;  /* 0x0000603209007388 */ /* 0x000fe80000000800 */
[----:B------:R-:W-:Y:S04]  /*3930*/  STS [R9+0x70], R49 ;  /* 0x0000703109007388 */ /* 0x000fe80000000800 */
[----:B------:R-:W-:Y:S01]  /*3940*/  STS [R9+0x80], R48 ;  /* 0x0000803009007388 */ /* 0x000fe20000000800 */
[----:B0-----:R-:W-:-:S03]  /*3950*/  SEL R3, R54, RZ, P1 ;  /* 0x000000ff36037207 */ /* 0x001fc60000800000 */
[----:B------:R-:W-:Y:S04]  /*3960*/  STS [R9+0x90], R47 ;  /* 0x0000902f09007388 */ /* 0x000fe80000000800 */
[----:B------:R-:W-:Y:S04]  /*3970*/  STS [R9+0xa0], R46 ;  /* 0x0000a02e09007388 */ /* 0x000fe80000000800 */
[----:B------:R-:W-:Y:S04]  /*3980*/  STS [R9+0xb0], R37 ;  /* 0x0000b02509007388 */ /* 0x000fe80000000800 */
[----:B------:R-:W-:Y:S04]  /*3990*/  STS [R9+0xc0], R36 ;  /* 0x0000c02409007388 */ /* 0x000fe80000000800 */
[----:B------:R-:W-:Y:S04]  /*39a0*/  STS [R9+0xd0], R35 ;  /* 0x0000d02309007388 */ /* 0x000fe80000000800 */
[----:B------:R0:W-:Y:S04]  /*39b0*/  STS [R9+0xe0], R34 ;  /* 0x0000e02209007388 */ /* 0x0001e80000000800 */
[----:B------:R-:W-:Y:S04]  /*39c0*/  STS [R9], R32 ;  /* 0x0000002009007388 */ /* 0x000fe80000000800 */
[----:B------:R-:W-:Y:S04]  /*39d0*/  STS [R9+0x10], R20 ;  /* 0x0000101409007388 */ /* 0x000fe80000000800 */
[----:B------:R-:W-:Y:S04]  /*39e0*/  STS [R9+0x20], R30 ;  /* 0x0000201e09007388 */ /* 0x000fe80000000800 */
[----:B------:R1:W-:Y:S01]  /*39f0*/  STS [R9+0xf0], R28 ;  /* 0x0000f01c09007388 */ /* 0x0003e20000000800 */
[----:B------:R-:W-:-:S02]  /*3a00*/  LOP3.LUT R10, R2, 0x800, RZ, 0xfc, !PT ;  /* 0x00000800020a7812 */ /* 0x000fc400078efcff */
[----:B------:R-:W-:Y:S01]  /*3a10*/  SEL R62, R62, RZ, P1 ;  /* 0x000000ff3e3e7207 */ /* 0x000fe20000800000 */
[----:B------:R-:W-:Y:S01]  /*3a20*/  FADD R26, R26, R3 ;  /* 0x000000031a1a7221 */ /* 0x000fe20000000000 */
[----:B------:R-:W-:Y:S01]  /*3a30*/  LOP3.LUT R12, R2, 0xc00, RZ, 0xfc, !PT ;  /* 0x00000c00020c7812 */ /* 0x000fe200078efcff */
[----:B------:R-:W-:Y:S01]  /*3a40*/  FADD R22, R22, R79 ;  /* 0x0000004f16167221 */ /* 0x000fe20000000000 */
[----:B------:R-:W-:Y:S02]  /*3a50*/  SHF.R.U32.HI R6, RZ, 0x2, R6 ;  /* 0x00000002ff067819 */ /* 0x000fe40000011606 */
[----:B--2---:R-:W-:Y:S01]  /*3a60*/  SEL R64, R64, RZ, P1 ;  /* 0x000000ff40407207 */ /* 0x004fe20000800000 */
[----:B------:R-:W-:Y:S01]  /*3a70*/  IMAD.IADD R52, R11, 0x1, -R52 ;  /* 0x000000010b347824 */ /* 0x000fe200078e0a34 */
[----:B------:R-:W-:Y:S01]  /*3a80*/  SHF.R.U32.HI R10, RZ, 0x2, R10 ;  /* 0x00000002ff0a7819 */ /* 0x000fe2000001160a */
[----:B0-----:R-:W0:Y:S01]  /*3a90*/  LDC.64 R34, c[0x0][0x220] ;  /* 0x00008800ff227b82 */ /* 0x001e220000000a00 */
[----:B------:R-:W-:-:S02]  /*3aa0*/  LOP3.LUT R7, R7, 0xf0, RZ, 0xc0, !PT ;  /* 0x000000f007077812 */ /* 0x000fc400078ec0ff */
[----:B------:R-:W-:Y:S01]  /*3ab0*/  SEL R3, R58, RZ, P1 ;  /* 0x000000ff3a037207 */ /* 0x000fe20000800000 */
[----:B------:R-:W-:Y:S01]  /*3ac0*/  FADD R55, R55, R62 ;  /* 0x0000003e37377221 */ /* 0x000fe20000000000 */
[----:B------:R-:W-:Y:S02]  /*3ad0*/  SHF.R.U32.HI R12, RZ, 0x2, R12 ;  /* 0x00000002ff0c7819 */ /* 0x000fe4000001160c */
[----:B------:R-:W-:Y:S02]  /*3ae0*/  LOP3.LUT R6, R6, 0x1f0, RZ, 0xc0, !PT ;  /* 0x000001f006067812 */ /* 0x000fe400078ec0ff */
[----:B------:R-:W-:Y:S01]  /*3af0*/  SEL R66, R66, RZ, P1 ;  /* 0x000000ff42427207 */ /* 0x000fe20000800000 */
[----:B------:R-:W-:Y:S01]  /*3b00*/  VIADD R7, R7, UR4 ;  /* 0x0000000407077c36 */ /* 0x000fe20008000000 */
[----:B------:R-:W-:Y:S01]  /*3b10*/  LOP3.LUT R10, R10, 0x2f0, RZ, 0xc0, !PT ;  /* 0x000002f00a0a7812 */ /* 0x000fe200078ec0ff */
[----:B------:R-:W-:Y:S01]  /*3b20*/  FADD R22, R22, R3 ;  /* 0x0000000316167221 */ /* 0x000fe20000000000 */
[----:B------:R-:W-:-:S02]  /*3b30*/  SEL R40, R40, RZ, P1 ;  /* 0x000000ff28287207 */ /* 0x000fc40000800000 */
[----:B-----5:R-:W-:Y:S02]  /*3b40*/  SEL R11, R56, RZ, P1 ;  /* 0x000000ff380b7207 */ /* 0x020fe40000800000 */
[----:B------:R-:W-:Y:S01]  /*3b50*/  SEL R0, R77, RZ, P1 ;  /* 0x000000ff4d007207 */ /* 0x000fe20000800000 */
[----:B------:R-:W-:Y:S01]  /*3b60*/  FADD R57, R57, R64 ;  /* 0x0000004039397221 */ /* 0x000fe20000000000 */
[----:B------:R-:W-:Y:S02]  /*3b70*/  LOP3.LUT R12, R12, 0x3f0, RZ, 0xc0, !PT ;  /* 0x000003f00c0c7812 */ /* 0x000fe400078ec0ff */
[----:B------:R-:W-:Y:S02]  /*3b80*/  IADD3 R39, R6, UR4, RZ ;  /* 0x0000000406277c10 */ /* 0x000fe4000fffe0ff */
[----:B---3--:R-:W-:Y:S01]  /*3b90*/  SEL R3, R8, RZ, P0 ;  /* 0x000000ff08037207 */ /* 0x008fe20000000000 */
[----:B------:R-:W-:Y:S01]  /*3ba0*/  FADD R59, R59, R66 ;  /* 0x000000423b3b7221 */ /* 0x000fe20000000000 */
[----:B------:R-:W-:-:S02]  /*3bb0*/  SEL R72, R72, RZ, P1 ;  /* 0x000000ff48487207 */ /* 0x000fc40000800000 */
[----:B------:R-:W-:Y:S02]  /*3bc0*/  SEL R74, R74, RZ, P1 ;  /* 0x000000ff4a4a7207 */ /* 0x000fe40000800000 */
[----:B------:R-:W-:Y:S01]  /*3bd0*/  SEL R27, R27, RZ, P0 ;  /* 0x000000ff1b1b7207 */ /* 0x000fe20000000000 */
[----:B------:R-:W-:Y:S01]  /*3be0*/  FADD R73, R73, R40 ;  /* 0x0000002849497221 */ /* 0x000fe20000000000 */
[----:B------:R-:W-:Y:S01]  /*3bf0*/  IADD3 R45, R10, UR4, RZ ;  /* 0x000000040a2d7c10 */ /* 0x000fe2000fffe0ff */
[----:B------:R-:W-:Y:S01]  /*3c00*/  IMAD R10, R2, 0x4, R7 ;  /* 0x00000004020a7824 */ /* 0x000fe200078e0207 */
[----:B------:R-:W-:Y:S02]  /*3c10*/  SEL R68, R68, RZ, P1 ;  /* 0x000000ff44447207 */ /* 0x000fe40000800000 */
[----:B------:R-:W-:Y:S02]  /*3c20*/  SEL R70, R70, RZ, P1 ;  /* 0x000000ff46467207 */ /* 0x000fe40000800000 */
[----:B------:R-:W-:Y:S01]  /*3c30*/  SEL R42, R42, RZ, P1 ;  /* 0x000000ff2a2a7207 */ /* 0x000fe20000800000 */
[----:B------:R-:W-:Y:S01]  /*3c40*/  FADD R24, R24, R11 ;  /* 0x0000000b18187221 */ /* 0x000fe20000000000 */
[----:B------:R-:W-:Y:S01]  /*3c50*/  IADD3 R79, R12, UR4, RZ ;  /* 0x000000040c4f7c10 */ /* 0x000fe2000fffe0ff */
[----:B------:R-:W-:Y:S01]  /*3c60*/  FADD R71, R71, R0 ;  /* 0x0000000047477221 */ /* 0x000fe20000000000 */
[----:B------:R-:W-:-:S02]  /*3c70*/  LEA R7, R2, R39, 0x2 ;  /* 0x0000002702077211 */ /* 0x000fc400078e10ff */
[----:B------:R-:W-:Y:S01]  /*3c80*/  SEL R14, R21, RZ, P0 ;  /* 0x000000ff150e7207 */ /* 0x000fe20000000000 */
[----:B------:R-:W-:Y:S01]  /*3c90*/  FADD R40, R22, R27 ;  /* 0x0000001b16287221 */ /* 0x000fe20000000000 */
[----:B------:R-:W-:Y:S01]  /*3ca0*/  SEL R13, R13, RZ, P0 ;  /* 0x000000ff0d0d7207 */ /* 0x000fe20000000000 */
[----:B------:R-:W-:Y:S01]  /*3cb0*/  FADD R0, R18, R3 ;  /* 0x0000000312007221 */ /* 0x000fe20000000000 */
[----:B------:R-:W-:Y:S01]  /*3cc0*/  SEL R29, R29, RZ, P0 ;  /* 0x000000ff1d1d7207 */ /* 0x000fe20000000000 */
[----:B------:R-:W-:Y:S01]  /*3cd0*/  FADD R65, R65, R72 ;  /* 0x0000004841417221 */ /* 0x000fe20000000000 */
[----:B------:R-:W-:Y:S01]  /*3ce0*/  FADD R67, R67, R74 ;  /* 0x0000004a43437221 */ /* 0x000fe20000000000 */
[----:B------:R-:W-:Y:S02]  /*3cf0*/  I2FP.F32.S32 R52, R52 ;  /* 0x0000003400347245 */ /* 0x000fe40000201400 */
[----:B------:R-:W-:Y:S01]  /*3d00*/  SEL R16, R41, RZ, P0 ;  /* 0x000000ff29107207 */ /* 0x000fe20000000000 */
[----:B------:R-:W-:Y:S01]  /*3d10*/  FADD R41, R55, R14 ;  /* 0x0000000e37297221 */ /* 0x000fe20000000000 */
[----:B------:R-:W-:-:S03]  /*3d20*/  SEL R14, R25, RZ, P0 ;  /* 0x000000ff190e7207 */ /* 0x000fc60000000000 */
[----:B------:R-:W-:Y:S01]  /*3d30*/  FADD R39, R57, R16 ;  /* 0x0000001039277221 */ /* 0x000fe20000000000 */
[C---:B------:R-:W-:Y:S01]  /*3d40*/  LEA R6, R2.reuse, R45, 0x2 ;  /* 0x0000002d02067211 */ /* 0x040fe200078e10ff */
[----:B------:R-:W-:Y:S01]  /*3d50*/  FADD R61, R61, R68 ;  /* 0x000000443d3d7221 */ /* 0x000fe20000000000 */
[----:B------:R-:W-:Y:S01]  /*3d60*/  FADD R63, R63, R70 ;  /* 0x000000463f3f7221 */ /* 0x000fe20000000000 */
[----:B------:R-:W-:Y:S01]  /*3d70*/  FADD R59, R59, R14 ;  /* 0x0000000e3b3b7221 */ /* 0x000fe20000000000 */
[----:B------:R-:W-:Y:S01]  /*3d80*/  FADD R12, R75, R42 ;  /* 0x0000002a4b0c7221 */ /* 0x000fe20000000000 */
[----:B------:R-:W-:Y:S01]  /*3d90*/  LEA R2, R2, R79, 0x2 ;  /* 0x0000004f02027211 */ /* 0x000fe200078e10ff */
[----:B------:R-:W-:Y:S01]  /*3da0*/  FADD R8, R26, R13 ;  /* 0x0000000d1a087221 */ /* 0x000fe20000000000 */
[----:B------:R-:W-:Y:S01]  /*3db0*/  SEL R60, R60, RZ, P1 ;  /* 0x000000ff3c3c7207 */ /* 0x000fe20000800000 */
[----:B------:R-:W-:Y:S01]  /*3dc0*/  FADD R38, R24, R29 ;  /* 0x0000001d18267221 */ /* 0x000fe20000000000 */
[----:B------:R-:W-:Y:S01]  /*3dd0*/  BAR.SYNC.DEFER_BLOCKING 0x0 ;  /* 0x0000000000007b1d */ /* 0x000fe20000010000 */
[----:B------:R-:W-:-:S02]  /*3de0*/  SEL R76, R76, RZ, P1 ;  /* 0x000000ff4c4c7207 */ /* 0x000fc40000800000 */
[----:B------:R-:W-:Y:S02]  /*3df0*/  SEL R16, R23, RZ, P0 ;  /* 0x000000ff17107207 */ /* 0x000fe40000000000 */
[----:B------:R-:W-:-:S03]  /*3e00*/  SEL R18, R43, RZ, P0 ;  /* 0x000000ff2b127207 */ /* 0x000fc60000000000 */
[----:B------:R-:W-:Y:S01]  /*3e10*/  FADD R61, R61, R16 ;  /* 0x000000103d3d7221 */ /* 0x000fe20000000000 */
[C---:B------:R-:W-:Y:S01]  /*3e20*/  ISETP.GE.AND P5, PT, R4.reuse, 0x121, PT ;  /* 0x000001210400780c */ /* 0x040fe20003fa6270 */
[----:B------:R-:W-:Y:S01]  /*3e30*/  IMAD R4, R4, 0x300, R17 ;  /* 0x0000030004047824 */ /* 0x000fe200078e0211 */
[----:B------:R-:W-:Y:S01]  /*3e40*/  FSETP.GT.AND P1, PT, |R52|, 8.50705917302346158658e+37, PT ;  /* 0x7e8000003400780b */ /* 0x000fe20003f24200 */
[----:B------:R-:W-:Y:S01]  /*3e50*/  FADD R43, R63, R18 ;  /* 0x000000123f2b7221 */ /* 0x000fe20000000000 */
[----:B------:R-:W-:Y:S01]  /*3e60*/  SEL R42, R5, RZ, P0 ;  /* 0x000000ff052a7207 */ /* 0x000fe20000000000 */
[----:B-1----:R-:W1:Y:S01]  /*3e70*/  LDC.64 R28, c[0x0][0x218] ;  /* 0x00008600ff1c7b82 */ /* 0x002e620000000a00 */
[----:B------:R-:W-:Y:S01]  /*3e80*/  SEL R20, R15, RZ, P0 ;  /* 0x000000ff0f147207 */ /* 0x000fe20000000000 */
[----:B------:R-:W2:Y:S01]  /*3e90*/  LDS.128 R24, [R10] ;  /* 0x000000000a187984 */ /* 0x000ea20000000c00 */
[----:B------:R-:W-:-:S03]  /*3ea0*/  SEL R22, R19, RZ, P0 ;  /* 0x000000ff13167207 */ /* 0x000fc60000000000 */
[----:B------:R-:W-:Y:S01]  /*3eb0*/  FADD R45, R65, R20 ;  /* 0x00000014412d7221 */ /* 0x000fe20000000000 */
[----:B------:R-:W-:Y:S01]  /*3ec0*/  LDS.128 R16, [R6+0x2000] ;  /* 0x0020000006107984 */ /* 0x000fe20000000c00 */
[----:B------:R-:W-:Y:S01]  /*3ed0*/  SEL R14, R33, RZ, P0 ;  /* 0x000000ff210e7207 */ /* 0x000fe20000000000 */
[----:B------:R-:W-:Y:S01]  /*3ee0*/  FADD R47, R67, R22 ;  /* 0x00000016432f7221 */ /* 0x000fe20000000000 */
[----:B------:R-:W3:Y:S01]  /*3ef0*/  LDC.64 R32, c[0x0][0x228] ;  /* 0x00008a00ff207b82 */ /* 0x000ee20000000a00 */
[----:B------:R-:W4:Y:S02]  /*3f00*/  LDS.128 R20, [R7+0x1000] ;  /* 0x0010000007147984 */ /* 0x000f240000000c00 */
[----:B------:R-:W-:Y:S01]  /*3f10*/  FADD R49, R71, R14 ;  /* 0x0000000e47317221 */ /* 0x000fe20000000000 */
[----:B------:R-:W-:Y:S02]  /*3f20*/  SEL R50, R51, RZ, P0 ;  /* 0x000000ff33327207 */ /* 0x000fe40000000000 */
[----:B------:R-:W-:-:S02]  /*3f30*/  SEL R31, R31, RZ, P0 ;  /* 0x000000ff1f1f7207 */ /* 0x000fc40000000000 */
[----:B------:R-:W-:-:S03]  /*3f40*/  SEL R44, R44, RZ, P0 ;  /* 0x000000ff2c2c7207 */ /* 0x000fc60000000000 */
[----:B------:R-:W-:Y:S01]  /*3f50*/  FADD R51, R12, R31 ;  /* 0x0000001f0c337221 */ /* 0x000fe20000000000 */
[C---:B------:R-:W-:Y:S01]  /*3f60*/  FSETP.GEU.AND P0, PT, |R52|.reuse, 1.175494350822287508e-38, PT ;  /* 0x008000003400780b */ /* 0x040fe20003f0e200 */
[----:B------:R-:W5:Y:S01]  /*3f70*/  LDS.128 R12, [R2+0x3000] ;  /* 0x00300000020c7984 */ /* 0x000f620000000c00 */
[----:B------:R-:W-:Y:S01]  /*3f80*/  @P1 FMUL R52, R52, 0.25 ;  /* 0x3e80000034341820 */ /* 0x000fe20000400000 */
[----:B------:R-:W-:Y:S01]  /*3f90*/  FADD R53, R53, R60 ;  /* 0x0000003c35357221 */ /* 0x000fe20000000000 */
[----:B------:R-:W-:Y:S01]  /*3fa0*/  FADD R69, R69, R76 ;  /* 0x0000004c45457221 */ /* 0x000fe20000000000 */
[----:B------:R-:W-:-:S08]  /*3fb0*/  FADD R50, R73, R50 ;  /* 0x0000003249327221 */ /* 0x000fd00000000000 */
[----:B------:R-:W-:-:S04]  /*3fc0*/  @!P0 FMUL R52, R52, 16777216 ;  /* 0x4b80000034348820 */ /* 0x000fc80000400000 */
[----:B------:R-:W0:Y:S01]  /*3fd0*/  MUFU.RCP R54, R52 ;  /* 0x0000003400367308 */ /* 0x000e220000001000 */
[----:B------:R-:W-:Y:S01]  /*3fe0*/  FADD R42, R53, R42 ;  /* 0x0000002a352a7221 */ /* 0x000fe20000000000 */
[----:B------:R-:W-:Y:S01]  /*3ff0*/  FADD R69, R69, R44 ;  /* 0x0000002c45457221 */ /* 0x000fe20000000000 */
[----:B------:R-:W-:Y:S01]  /*4000*/  @P1 FMUL R50, R50, 0.25 ;  /* 0x3e80000032321820 */ /* 0x000fe20000400000 */
        /* <DEDUP_REMOVED lines=15> */
[----:B------:R-:W-:Y:S01]  /*4100*/  IADD3 R11, R4, 0x3000, RZ ;  /* 0x00003000040b7810 */ /* 0x000fe20007ffe0ff */
[----:B------:R-:W-:Y:S01]  /*4110*/  @!P0 FMUL R50, R50, 16777216 ;  /* 0x4b80000032328820 */ /* 0x000fe20000400000 */
[----:B------:R-:W-:Y:S01]  /*4120*/  IADD3 R5, R4, 0x6000, RZ ;  /* 0x0000600004057810 */ /* 0x000fe20007ffe0ff */
[----:B------:R-:W-:Y:S01]  /*4130*/  @!P0 FMUL R51, R51, 16777216 ;  /* 0x4b80000033338820 */ /* 0x000fe20000400000 */
[----:B------:R-:W-:Y:S01]  /*4140*/  IADD3 R3, R4, 0x9000, RZ ;  /* 0x0000900004037810 */ /* 0x000fe20007ffe0ff */
[----:B------:R-:W-:Y:S01]  /*4150*/  @!P0 FMUL R0, R0, 16777216 ;  /* 0x4b80000000008820 */ /* 0x000fe20000400000 */
        /* <DEDUP_REMOVED lines=13> */
[----:B-1----:R-:W-:-:S04]  /*4230*/  IMAD.WIDE R30, R4, 0x4, R28 ;  /* 0x00000004041e7825 */ /* 0x002fc800078e021c */
[C---:B0-----:R-:W-:Y:S01]  /*4240*/  FMUL R72, R54.reuse, R50 ;  /* 0x0000003236487220 */ /* 0x041fe20000400000 */
[----:B------:R-:W-:Y:S01]  /*4250*/  FMUL R74, R54, R51 ;  /* 0x00000033364a7220 */ /* 0x000fe20000400000 */
[----:B------:R-:W-:-:S04]  /*4260*/  IMAD.WIDE R36, R11, 0x4, R28 ;  /* 0x000000040b247825 */ /* 0x000fc800078e021c */
[C---:B------:R-:W-:Y:S01]  /*4270*/  FMUL R0, R54.reuse, R0 ;  /* 0x0000000036007220 */ /* 0x040fe20000400000 */
[C---:B------:R-:W-:Y:S01]  /*4280*/  FMUL R8, R54.reuse, R8 ;  /* 0x0000000836087220 */ /* 0x040fe20000400000 */
[----:B------:R-:W-:Y:S01]  /*4290*/  FMUL R38, R54, R38 ;  /* 0x0000002636267220 */ /* 0x000fe20000400000 */
[----:B------:R-:W-:-:S04]  /*42a0*/  IMAD.WIDE R50, R5, 0x4, R28 ;  /* 0x0000000405327825 */ /* 0x000fc800078e021c */
[C---:B------:R-:W-:Y:S01]  /*42b0*/  FMUL R40, R54.reuse, R40 ;  /* 0x0000002836287220 */ /* 0x040fe20000400000 */
        /* <DEDUP_REMOVED lines=9> */
[----:B------:R-:W-:Y:S01]  /*4350*/  FMUL R70, R54, R49 ;  /* 0x0000003136467220 */ /* 0x000fe20000400000 */
[----:B------:R-:W-:Y:S01]  /*4360*/  IMAD.WIDE R28, R3, 0x4, R28 ;  /* 0x00000004031c7825 */ /* 0x000fe200078e021c */
[----:B--2---:R3:W-:Y:S03]  /*4370*/  @!P5 STG.E.128 desc[UR6][R30.64], R24 ;  /* 0x000000181e00d986 */ /* 0x0047e6000c101d06 */
[C-C-:B------:R-:W-:Y:S01]  /*4380*/  IMAD.WIDE R54, R4.reuse, 0x4, R34.reuse ;  /* 0x0000000404367825 */ /* 0x140fe200078e0222 */
[----:B----4-:R0:W-:Y:S03]  /*4390*/  @!P4 STG.E.128 desc[UR6][R36.64], R20 ;  /* 0x000000142400c986 */ /* 0x0101e6000c101d06 */
[--C-:B------:R-:W-:Y:S01]  /*43a0*/  IMAD.WIDE R56, R11, 0x4, R34.reuse ;  /* 0x000000040b387825 */ /* 0x100fe200078e0222 */
[----:B------:R-:W-:Y:S03]  /*43b0*/  @!P3 STG.E.128 desc[UR6][R50.64], R16 ;  /* 0x000000103200b986 */ /* 0x000fe6000c101d06 */
[--C-:B------:R-:W-:Y:S01]  /*43c0*/  IMAD.WIDE R58, R5, 0x4, R34.reuse ;  /* 0x00000004053a7825 */ /* 0x100fe200078e0222 */
[----:B-----5:R-:W-:Y:S03]  /*43d0*/  @!P2 STG.E.128 desc[UR6][R28.64], R12 ;  /* 0x0000000c1c00a986 */ /* 0x020fe6000c101d06 */
[----:B------:R-:W-:Y:S01]  /*43e0*/  IMAD.WIDE R34, R3, 0x4, R34 ;  /* 0x0000000403227825 */ /* 0x000fe200078e0222 */
[----:B------:R-:W-:Y:S03]  /*43f0*/  @!P5 STG.E.128 desc[UR6][R54.64], R24 ;  /* 0x000000183600d986 */ /* 0x000fe6000c101d06 */
[C-C-:B---3--:R-:W-:Y:S01]  /*4400*/  IMAD.WIDE R30, R4.reuse, 0x4, R32.reuse ;  /* 0x00000004041e7825 */ /* 0x148fe200078e0220 */
[----:B------:R-:W-:Y:S03]  /*4410*/  @!P4 STG.E.128 desc[UR6][R56.64], R20 ;  /* 0x000000143800c986 */ /* 0x000fe6000c101d06 */
[--C-:B0-----:R-:W-:Y:S01]  /*4420*/  IMAD.WIDE R36, R11, 0x4, R32.reuse ;  /* 0x000000040b247825 */ /* 0x101fe200078e0220 */
[----:B------:R-:W-:Y:S03]  /*4430*/  @!P3 STG.E.128 desc[UR6][R58.64], R16 ;  /* 0x000000103a00b986 */ /* 0x000fe6000c101d06 */
[--C-:B------:R-:W-:Y:S01]  /*4440*/  IMAD.WIDE R62, R5, 0x4, R32.reuse ;  /* 0x00000004053e7825 */ /* 0x100fe200078e0220 */
[----:B------:R-:W-:Y:S03]  /*4450*/  @!P2 STG.E.128 desc[UR6][R34.64], R12 ;  /* 0x0000000c2200a986 */ /* 0x000fe6000c101d06 */
[----:B------:R-:W-:Y:S01]  /*4460*/  IMAD.WIDE R32, R3, 0x4, R32 ;  /* 0x0000000403207825 */ /* 0x000fe200078e0220 */
[----:B------:R-:W-:Y:S04]  /*4470*/  @!P5 STG.E.128 desc[UR6][R30.64], R24 ;  /* 0x000000181e00d986 */ /* 0x000fe8000c101d06 */
[----:B------:R-:W-:Y:S04]  /*4480*/  @!P4 STG.E.128 desc[UR6][R36.64], R20 ;  /* 0x000000142400c986 */ /* 0x000fe8000c101d06 */
[----:B------:R0:W-:Y:S04]  /*4490*/  @!P3 STG.E.128 desc[UR6][R62.64], R16 ;  /* 0x000000103e00b986 */ /* 0x0001e8000c101d06 */
[----:B------:R1:W-:Y:S01]  /*44a0*/  @!P2 STG.E.128 desc[UR6][R32.64], R12 ;  /* 0x0000000c2000a986 */ /* 0x0003e2000c101d06 */
[----:B------:R-:W-:Y:S08]  /*44b0*/  BAR.SYNC.DEFER_BLOCKING 0x0 ;  /* 0x0000000000007b1d */ /* 0x000ff00000010000 */
[----:B0-----:R-:W1:Y:S01]  /*44c0*/  LDC.64 R16, c[0x0][0x230] ;  /* 0x00008c00ff107b82 */ /* 0x001e620000000a00 */
[----:B------:R-:W-:Y:S04]  /*44d0*/  STS [R9], R0 ;  /* 0x0000000009007388 */ /* 0x000fe80000000800 */
[----:B------:R-:W-:Y:S04]  /*44e0*/  STS [R9+0x10], R8 ;  /* 0x0000100809007388 */ /* 0x000fe80000000800 */
        /* <DEDUP_REMOVED lines=13> */
[----:B------:R-:W-:Y:S01]  /*45c0*/  STS [R9+0xf0], R74 ;  /* 0x0000f04a09007388 */ /* 0x000fe20000000800 */
[----:B------:R-:W-:Y:S06]  /*45d0*/  BAR.SYNC.DEFER_BLOCKING 0x0 ;  /* 0x0000000000007b1d */ /* 0x000fec0000010000 */
[----:B------:R-:W0:Y:S04]  /*45e0*/  LDS.128 R28, [R10] ;  /* 0x000000000a1c7984 */ /* 0x000e280000000c00 */
[----:B------:R-:W2:Y:S04]  /*45f0*/  LDS.128 R20, [R7+0x1000] ;  /* 0x0010000007147984 */ /* 0x000ea80000000c00 */
[----:B------:R-:W3:Y:S01]  /*4600*/  LDS.128 R24, [R6+0x2000] ;  /* 0x0020000006187984 */ /* 0x000ee20000000c00 */
[----:B-1----:R-:W-:-:S04]  /*4610*/  IMAD.WIDE R12, R4, 0x4, R16 ;  /* 0x00000004040c7825 */ /* 0x002fc800078e0210 */
[----:B------:R-:W-:-:S04]  /*4620*/  IMAD.WIDE R14, R11, 0x4, R16 ;  /* 0x000000040b0e7825 */ /* 0x000fc800078e0210 */
[----:B------:R-:W-:Y:S01]  /*4630*/  IMAD.WIDE R4, R5, 0x4, R16 ;  /* 0x0000000405047825 */ /* 0x000fe200078e0210 */
[----:B0-----:R0:W-:Y:S04]  /*4640*/  @!P5 STG.E.128 desc[UR6][R12.64], R28 ;  /* 0x0000001c0c00d986 */ /* 0x0011e8000c101d06 */
[----:B--2---:R0:W-:Y:S04]  /*4650*/  @!P4 STG.E.128 desc[UR6][R14.64], R20 ;  /* 0x000000140e00c986 */ /* 0x0041e8000c101d06 */
[----:B---3--:R0:W-:Y:S02]  /*4660*/  @!P3 STG.E.128 desc[UR6][R4.64], R24 ;  /* 0x000000180400b986 */ /* 0x0081e4000c101d06 */
[----:B0-----:R-:W-:Y:S05]  /*4670*/  @P2 EXIT ;  /* 0x000000000000294d */ /* 0x001fea0003800000 */
[----:B------:R-:W1:Y:S01]  /*4680*/  LDS.128 R8, [R2+0x3000] ;  /* 0x0030000002087984 */ /* 0x000e620000000c00 */
[----:B0-----:R-:W-:-:S05]  /*4690*/  IMAD.WIDE R4, R3, 0x4, R16 ;  /* 0x0000000403047825 */ /* 0x001fca00078e0210 */
[----:B-1----:R-:W-:Y:S01]  /*46a0*/  STG.E.128 desc[UR6][R4.64], R8 ;  /* 0x0000000804007986 */ /* 0x002fe2000c101d06 */
[----:B------:R-:W-:Y:S05]  /*46b0*/  EXIT ;  /* 0x000000000000794d */ /* 0x000fea0003800000 */
.L_x_0:
[----:B------:R-:W-:-:S00]  /*46c0*/  BRA `(.L_x_0) ;  /* 0xfffffffc00fc7947 */ /* 0x000fc0000383ffff */
[----:B------:R-:W-:-:S00]  /*46d0*/  NOP ;  /* 0x0000000000007918 */ /* 0x000fc00000000000 */
        /* <DEDUP_REMOVED lines=10> */
.L_x_1:


//--------------------- .nv.shared.triton_poi_fused_avg_pool2d_convolution_28 --------------------------
	.section	.nv.shared.triton_poi_fused_avg_pool2d_convolution_28,"aw",@nobits
	.sectionflags	@""
	.align	16
	.zero		1024


//--------------------- .nv.constant0.triton_poi_fused_avg_pool2d_convolution_28 --------------------------
	.section	.nv.constant0.triton_poi_fused_avg_pool2d_convolution_28,"a",@progbits
	.sectionflags	@""
	.align	4
.nv.constant0.triton_poi_fused_avg_pool2d_convolution_28:
	.zero		576
